//
// Generated by NVIDIA NVVM Compiler
//
// Compiler Build ID: CL-36424714
// Cuda compilation tools, release 13.0, V13.0.88
// Based on NVVM 20.0.0
//

.version 9.0
.target sm_100
.address_size 64

	// .globl	_Z5provaPbilS_S_
.extern .func  (.param .b32 func_retval0) vprintf
(
	.param .b64 vprintf_param_0,
	.param .b64 vprintf_param_1
)
;
.global .align 1 .b8 $str[58] = {78, 101, 108, 108, 97, 32, 112, 111, 115, 105, 122, 105, 111, 110, 101, 32, 37, 100, 32, 101, 32, 110, 101, 108, 108, 97, 32, 112, 111, 115, 105, 122, 105, 111, 110, 101, 32, 37, 100, 32, 104, 97, 110, 110, 111, 32, 101, 110, 116, 114, 97, 109, 98, 105, 32, 49, 10};
.global .align 1 .b8 $str$1[44] = {81, 117, 105, 110, 100, 105, 32, 116, 101, 111, 114, 105, 99, 97, 109, 101, 110, 116, 101, 32, 110, 111, 110, 32, 99, 105, 32, 115, 111, 110, 111, 32, 115, 111, 108, 117, 122, 105, 111, 110, 105, 10, 10};
.global .align 1 .b8 $str$2[29] = {72, 111, 32, 99, 111, 110, 116, 114, 111, 108, 108, 97, 116, 111, 32, 108, 97, 32, 100, 105, 97, 103, 111, 110, 97, 108, 101, 10};

.visible .entry _Z5provaPbilS_S_(
	.param .u64 .ptr .align 1 _Z5provaPbilS_S__param_0,
	.param .u32 _Z5provaPbilS_S__param_1,
	.param .u64 _Z5provaPbilS_S__param_2,
	.param .u64 .ptr .align 1 _Z5provaPbilS_S__param_3,
	.param .u64 .ptr .align 1 _Z5provaPbilS_S__param_4
)
{
	.reg .pred 	%p<14>;
	.reg .b16 	%rs<15>;
	.reg .b32 	%r<46>;
	.reg .b32 	%f<6>;
	.reg .b64 	%rd<26>;

	ld.param.u64 	%rd12, [_Z5provaPbilS_S__param_0];
	ld.param.u32 	%r15, [_Z5provaPbilS_S__param_1];
	ld.param.u64 	%rd11, [_Z5provaPbilS_S__param_2];
	ld.param.u64 	%rd13, [_Z5provaPbilS_S__param_3];
	ld.param.u64 	%rd14, [_Z5provaPbilS_S__param_4];
	cvta.to.global.u64 	%rd1, %rd14;
	cvta.to.global.u64 	%rd2, %rd13;
	cvta.to.global.u64 	%rd3, %rd12;
	mov.u32 	%r16, %ctaid.x;
	mov.u32 	%r17, %ntid.x;
	mul.lo.s32 	%r1, %r16, %r17;
	mov.u32 	%r18, %nctaid.x;
	mul.lo.s32 	%r19, %r17, %r18;
	cvt.u64.u32 	%rd4, %r19;
	and.b64  	%rd15, %rd11, -4294967296;
	setp.ne.s64 	%p1, %rd15, 0;
	@%p1 bra 	$L__BB0_2;
	cvt.u32.u64 	%r20, %rd4;
	cvt.u32.u64 	%r21, %rd11;
	div.u32 	%r22, %r21, %r20;
	cvt.u64.u32 	%rd25, %r22;
	bra.uni 	$L__BB0_3;
$L__BB0_2:
	div.s64 	%rd25, %rd11, %rd4;
$L__BB0_3:
	cvt.rn.f32.s64 	%f2, %rd25;
	add.f32 	%f1, %f2, 0f3F800000;
	setp.leu.f32 	%p2, %f1, 0f00000000;
	@%p2 bra 	$L__BB0_19;
	shr.u32 	%r24, %r15, 31;
	add.s32 	%r25, %r15, %r24;
	shr.s32 	%r2, %r25, 1;
	neg.s32 	%r3, %r2;
	mul.lo.s32 	%r4, %r15, %r15;
	mov.u32 	%r26, %tid.x;
	add.s32 	%r5, %r1, %r26;
	mov.b32 	%r44, 0;
$L__BB0_5:
	cvt.u32.u64 	%r27, %rd4;
	mad.lo.s32 	%r28, %r44, %r27, %r5;
	cvt.s64.s32 	%rd8, %r28;
	setp.le.s64 	%p3, %rd11, %rd8;
	@%p3 bra 	$L__BB0_16;
	add.s64 	%rd9, %rd3, %rd8;
	ld.global.u8 	%rs3, [%rd9];
	setp.eq.s16 	%p4, %rs3, 0;
	@%p4 bra 	$L__BB0_13;
	cvt.u32.u64 	%r29, %rd8;
	setp.lt.s32 	%p5, %r15, 1;
	div.s32 	%r30, %r29, %r15;
	mul.lo.s32 	%r31, %r30, %r15;
	sub.s32 	%r32, %r29, %r31;
	setp.lt.s32 	%p6, %r32, %r2;
	selp.b32 	%r33, %r2, %r3, %p6;
	add.s32 	%r34, %r32, %r33;
	cvt.rn.f32.s32 	%f3, %r30;
	cvt.rzi.s32.f32 	%r7, %f3;
	mul.lo.s32 	%r45, %r34, %r15;
	@%p5 bra 	$L__BB0_13;
	mul.lo.s32 	%r9, %r7, %r15;
	add.s32 	%r10, %r45, %r15;
$L__BB0_9:
	cvt.s64.s32 	%rd16, %r45;
	add.s64 	%rd17, %rd3, %rd16;
	ld.global.u8 	%rs4, [%rd17];
	setp.eq.s16 	%p7, %rs4, 0;
	@%p7 bra 	$L__BB0_12;
	rem.s32 	%r12, %r45, %r15;
	setp.eq.s32 	%p8, %r12, %r7;
	@%p8 bra 	$L__BB0_12;
	add.s32 	%r35, %r12, %r9;
	cvt.s64.s32 	%rd18, %r35;
	add.s64 	%rd19, %rd2, %rd18;
	mov.b16 	%rs5, 1;
	st.global.u8 	[%rd19], %rs5;
$L__BB0_12:
	add.s32 	%r45, %r45, 1;
	setp.lt.s32 	%p9, %r45, %r10;
	@%p9 bra 	$L__BB0_9;
$L__BB0_13:
	add.s64 	%rd10, %rd2, %rd8;
	ld.global.u8 	%rs7, [%rd10];
	setp.eq.s16 	%p10, %rs7, 0;
	mov.b16 	%rs14, 0;
	@%p10 bra 	$L__BB0_15;
	add.s64 	%rd20, %rd1, %rd8;
	mov.b16 	%rs8, 1;
	st.global.u8 	[%rd20], %rs8;
	ld.global.u8 	%rs14, [%rd10];
$L__BB0_15:
	st.global.u8 	[%rd9], %rs14;
$L__BB0_16:
	cvt.u32.u64 	%r36, %rd8;
	bar.sync 	0;
	setp.ge.s32 	%p11, %r36, %r4;
	@%p11 bra 	$L__BB0_18;
	div.s32 	%r38, %r36, %r15;
	mul.lo.s32 	%r39, %r38, %r15;
	sub.s32 	%r40, %r36, %r39;
	cvt.rn.f32.s32 	%f4, %r38;
	cvt.rzi.s32.f32 	%r41, %f4;
	mad.lo.s32 	%r42, %r41, %r15, %r40;
	cvt.s64.s32 	%rd21, %r42;
	add.s64 	%rd22, %rd1, %rd21;
	ld.global.u8 	%rs9, [%rd22];
	mad.lo.s32 	%r43, %r40, %r15, %r41;
	cvt.s64.s32 	%rd23, %r43;
	add.s64 	%rd24, %rd1, %rd23;
	ld.global.u8 	%rs10, [%rd24];
	or.b16  	%rs11, %rs10, %rs9;
	and.b16  	%rs12, %rs11, 255;
	setp.ne.s16 	%p12, %rs12, 0;
	selp.u16 	%rs13, 1, 0, %p12;
	st.global.u8 	[%rd22], %rs13;
$L__BB0_18:
	add.s32 	%r44, %r44, 1;
	cvt.rn.f32.u32 	%f5, %r44;
	setp.gt.f32 	%p13, %f1, %f5;
	@%p13 bra 	$L__BB0_5;
$L__BB0_19:
	bar.sync 	0;
	ret;

}
	// .globl	_Z14checkDiagonalePbi
.visible .entry _Z14checkDiagonalePbi(
	.param .u64 .ptr .align 1 _Z14checkDiagonalePbi_param_0,
	.param .u32 _Z14checkDiagonalePbi_param_1
)
{
	.local .align 8 .b8 	__local_depot1[8];
	.reg .b64 	%SP;
	.reg .b64 	%SPL;
	.reg .pred 	%p<7>;
	.reg .b16 	%rs<3>;
	.reg .b32 	%r<22>;
	.reg .b64 	%rd<15>;

	mov.u64 	%SPL, __local_depot1;
	cvta.local.u64 	%SP, %SPL;
	ld.param.u64 	%rd2, [_Z14checkDiagonalePbi_param_0];
	ld.param.u32 	%r5, [_Z14checkDiagonalePbi_param_1];
	mov.u32 	%r6, %ctaid.x;
	mov.u32 	%r7, %ntid.x;
	mov.u32 	%r8, %tid.x;
	mad.lo.s32 	%r9, %r6, %r7, %r8;
	add.s32 	%r2, %r5, 1;
	rem.s32 	%r10, %r9, %r2;
	setp.ne.s32 	%p1, %r10, 0;
	mul.lo.s32 	%r11, %r5, %r5;
	setp.ge.s32 	%p2, %r9, %r11;
	or.pred  	%p3, %p1, %p2;
	@%p3 bra 	$L__BB1_4;
	cvta.to.global.u64 	%rd3, %rd2;
	shr.u32 	%r12, %r5, 31;
	add.s32 	%r13, %r5, %r12;
	shr.s32 	%r14, %r13, 1;
	mul.lo.s32 	%r3, %r2, %r14;
	cvt.s64.s32 	%rd4, %r9;
	add.s64 	%rd1, %rd3, %rd4;
	ld.global.u8 	%rs1, [%rd1];
	setp.ne.s16 	%p4, %rs1, 1;
	@%p4 bra 	$L__BB1_4;
	cvt.s64.s32 	%rd5, %r3;
	add.s64 	%rd6, %rd1, %rd5;
	ld.global.u8 	%rs2, [%rd6];
	setp.ne.s16 	%p5, %rs2, 1;
	@%p5 bra 	$L__BB1_4;
	add.s32 	%r15, %r3, %r9;
	add.u64 	%rd7, %SP, 0;
	add.u64 	%rd8, %SPL, 0;
	st.local.v2.u32 	[%rd8], {%r9, %r15};
	mov.u64 	%rd9, $str;
	cvta.global.u64 	%rd10, %rd9;
	{ // callseq 0, 0
	.param .b64 param0;
	st.param.b64 	[param0], %rd10;
	.param .b64 param1;
	st.param.b64 	[param1], %rd7;
	.param .b32 retval0;
	call.uni (retval0), 
	vprintf, 
	(
	param0, 
	param1
	);
	ld.param.b32 	%r16, [retval0];
	} // callseq 0
	mov.u64 	%rd11, $str$1;
	cvta.global.u64 	%rd12, %rd11;
	{ // callseq 1, 0
	.param .b64 param0;
	st.param.b64 	[param0], %rd12;
	.param .b64 param1;
	st.param.b64 	[param1], 0;
	.param .b32 retval0;
	call.uni (retval0), 
	vprintf, 
	(
	param0, 
	param1
	);
	ld.param.b32 	%r18, [retval0];
	} // callseq 1
$L__BB1_4:
	setp.ne.s32 	%p6, %r9, 0;
	@%p6 bra 	$L__BB1_6;
	mov.u64 	%rd13, $str$2;
	cvta.global.u64 	%rd14, %rd13;
	{ // callseq 2, 0
	.param .b64 param0;
	st.param.b64 	[param0], %rd14;
	.param .b64 param1;
	st.param.b64 	[param1], 0;
	.param .b32 retval0;
	call.uni (retval0), 
	vprintf, 
	(
	param0, 
	param1
	);
	ld.param.b32 	%r20, [retval0];
	} // callseq 2
$L__BB1_6:
	bar.sync 	0;
	ret;

}
	// .globl	_Z10daVisitarePbS_iiPi
.visible .entry _Z10daVisitarePbS_iiPi(
	.param .u64 .ptr .align 1 _Z10daVisitarePbS_iiPi_param_0,
	.param .u64 .ptr .align 1 _Z10daVisitarePbS_iiPi_param_1,
	.param .u32 _Z10daVisitarePbS_iiPi_param_2,
	.param .u32 _Z10daVisitarePbS_iiPi_param_3,
	.param .u64 .ptr .align 1 _Z10daVisitarePbS_iiPi_param_4
)
{
	.reg .pred 	%p<5>;
	.reg .b16 	%rs<3>;
	.reg .b32 	%r<19>;
	.reg .b32 	%f<4>;
	.reg .b64 	%rd<13>;

	ld.param.u64 	%rd4, [_Z10daVisitarePbS_iiPi_param_0];
	ld.param.u64 	%rd5, [_Z10daVisitarePbS_iiPi_param_1];
	ld.param.u32 	%r8, [_Z10daVisitarePbS_iiPi_param_2];
	ld.param.u32 	%r9, [_Z10daVisitarePbS_iiPi_param_3];
	ld.param.u64 	%rd6, [_Z10daVisitarePbS_iiPi_param_4];
	mov.u32 	%r10, %ctaid.x;
	mov.u32 	%r11, %ntid.x;
	mul.lo.s32 	%r1, %r10, %r11;
	mov.u32 	%r12, %nctaid.x;
	mul.lo.s32 	%r2, %r11, %r12;
	div.u32 	%r13, %r8, %r2;
	cvt.rn.f32.u32 	%f2, %r13;
	add.f32 	%f1, %f2, 0f3F800000;
	setp.leu.f32 	%p1, %f1, 0f00000000;
	@%p1 bra 	$L__BB2_6;
	mul.lo.s32 	%r3, %r9, %r8;
	mov.u32 	%r15, %tid.x;
	add.s32 	%r4, %r1, %r15;
	cvta.to.global.u64 	%rd1, %rd4;
	cvta.to.global.u64 	%rd2, %rd5;
	cvta.to.global.u64 	%rd3, %rd6;
	mov.b32 	%r18, 0;
$L__BB2_2:
	mad.lo.s32 	%r6, %r18, %r2, %r4;
	setp.ge.s32 	%p2, %r6, %r8;
	@%p2 bra 	$L__BB2_5;
	add.s32 	%r16, %r6, %r3;
	cvt.s64.s32 	%rd7, %r16;
	add.s64 	%rd8, %rd1, %rd7;
	ld.global.u8 	%rs1, [%rd8];
	setp.eq.s16 	%p3, %rs1, 0;
	@%p3 bra 	$L__BB2_5;
	cvt.s64.s32 	%rd9, %r6;
	add.s64 	%rd10, %rd2, %rd9;
	mov.b16 	%rs2, 1;
	st.global.u8 	[%rd10], %rs2;
	mul.wide.s32 	%rd11, %r6, 4;
	add.s64 	%rd12, %rd3, %rd11;
	mov.b32 	%r17, 1;
	st.global.u32 	[%rd12], %r17;
$L__BB2_5:
	add.s32 	%r18, %r18, 1;
	cvt.rn.f32.u32 	%f3, %r18;
	setp.gt.f32 	%p4, %f1, %f3;
	@%p4 bra 	$L__BB2_2;
$L__BB2_6:
	bar.sync 	0;
	ret;

}
	// .globl	_Z11completaSolPii
.visible .entry _Z11completaSolPii(
	.param .u64 .ptr .align 1 _Z11completaSolPii_param_0,
	.param .u32 _Z11completaSolPii_param_1
)
{
	.reg .pred 	%p<11>;
	.reg .b32 	%r<28>;
	.reg .b32 	%f<4>;
	.reg .b64 	%rd<7>;

	ld.param.u64 	%rd4, [_Z11completaSolPii_param_0];
	ld.param.u32 	%r10, [_Z11completaSolPii_param_1];
	mov.u32 	%r11, %ctaid.x;
	mov.u32 	%r12, %ntid.x;
	mul.lo.s32 	%r1, %r11, %r12;
	shr.u32 	%r13, %r10, 31;
	add.s32 	%r14, %r10, %r13;
	shr.s32 	%r2, %r14, 1;
	mov.u32 	%r15, %nctaid.x;
	mul.lo.s32 	%r3, %r12, %r15;
	div.u32 	%r16, %r2, %r3;
	cvt.rn.f32.u32 	%f2, %r16;
	add.f32 	%f1, %f2, 0f3F800000;
	setp.leu.f32 	%p1, %f1, 0f00000000;
	@%p1 bra 	$L__BB3_15;
	mov.u32 	%r18, %tid.x;
	add.s32 	%r4, %r1, %r18;
	cvta.to.global.u64 	%rd1, %rd4;
	mov.b32 	%r26, 0;
	mul.wide.s32 	%rd6, %r2, 4;
$L__BB3_2:
	mad.lo.s32 	%r6, %r26, %r3, %r4;
	setp.ge.s32 	%p2, %r6, %r2;
	@%p2 bra 	$L__BB3_14;
	mul.wide.s32 	%rd5, %r6, 4;
	add.s64 	%rd2, %rd1, %rd5;
	ld.global.u32 	%r27, [%rd2];
	setp.ne.s32 	%p3, %r27, 0;
	add.s64 	%rd3, %rd2, %rd6;
	@%p3 bra 	$L__BB3_8;
	ld.global.u32 	%r20, [%rd3];
	mov.b32 	%r27, 0;
	setp.eq.s32 	%p4, %r20, -1;
	@%p4 bra 	$L__BB3_7;
	setp.ne.s32 	%p5, %r20, 1;
	@%p5 bra 	$L__BB3_8;
	mov.b32 	%r27, -1;
	st.global.u32 	[%rd2], %r27;
	bra.uni 	$L__BB3_8;
$L__BB3_7:
	mov.b32 	%r27, 1;
	st.global.u32 	[%rd2], %r27;
$L__BB3_8:
	setp.eq.s32 	%p6, %r27, 0;
	@%p6 bra 	$L__BB3_14;
	ld.global.u32 	%r23, [%rd3];
	setp.ne.s32 	%p7, %r23, 0;
	@%p7 bra 	$L__BB3_14;
	setp.eq.s32 	%p8, %r27, -1;
	@%p8 bra 	$L__BB3_13;
	setp.ne.s32 	%p9, %r27, 1;
	@%p9 bra 	$L__BB3_14;
	mov.b32 	%r25, -1;
	st.global.u32 	[%rd3], %r25;
	bra.uni 	$L__BB3_14;
$L__BB3_13:
	mov.b32 	%r24, 1;
	st.global.u32 	[%rd3], %r24;
$L__BB3_14:
	add.s32 	%r26, %r26, 1;
	cvt.rn.f32.u32 	%f3, %r26;
	setp.gt.f32 	%p10, %f1, %f3;
	@%p10 bra 	$L__BB3_2;
$L__BB3_15:
	bar.sync 	0;
	ret;

}
	// .globl	_Z9workVisitPbPiS_iiS0_S0_
.visible .entry _Z9workVisitPbPiS_iiS0_S0_(
	.param .u64 .ptr .align 1 _Z9workVisitPbPiS_iiS0_S0__param_0,
	.param .u64 .ptr .align 1 _Z9workVisitPbPiS_iiS0_S0__param_1,
	.param .u64 .ptr .align 1 _Z9workVisitPbPiS_iiS0_S0__param_2,
	.param .u32 _Z9workVisitPbPiS_iiS0_S0__param_3,
	.param .u32 _Z9workVisitPbPiS_iiS0_S0__param_4,
	.param .u64 .ptr .align 1 _Z9workVisitPbPiS_iiS0_S0__param_5,
	.param .u64 .ptr .align 1 _Z9workVisitPbPiS_iiS0_S0__param_6
)
{
	.reg .pred 	%p<13>;
	.reg .b16 	%rs<6>;
	.reg .b32 	%r<23>;
	.reg .b32 	%f<4>;
	.reg .b64 	%rd<15>;

	ld.param.u64 	%rd7, [_Z9workVisitPbPiS_iiS0_S0__param_1];
	ld.param.u64 	%rd8, [_Z9workVisitPbPiS_iiS0_S0__param_2];
	ld.param.u32 	%r11, [_Z9workVisitPbPiS_iiS0_S0__param_3];
	ld.param.u32 	%r10, [_Z9workVisitPbPiS_iiS0_S0__param_4];
	ld.param.u64 	%rd6, [_Z9workVisitPbPiS_iiS0_S0__param_5];
	cvta.to.global.u64 	%rd1, %rd8;
	cvta.to.global.u64 	%rd2, %rd7;
	cvt.s64.s32 	%rd9, %r11;
	mul.wide.s32 	%rd10, %r11, 4;
	add.s64 	%rd11, %rd2, %rd10;
	ld.global.u32 	%r1, [%rd11];
	add.s64 	%rd12, %rd1, %rd9;
	mov.b16 	%rs1, 0;
	st.global.u8 	[%rd12], %rs1;
	mov.u32 	%r12, %ctaid.x;
	mov.u32 	%r13, %ntid.x;
	mul.lo.s32 	%r2, %r12, %r13;
	mov.u32 	%r14, %nctaid.x;
	mul.lo.s32 	%r3, %r13, %r14;
	div.u32 	%r15, %r10, %r3;
	cvt.rn.f32.u32 	%f2, %r15;
	add.f32 	%f1, %f2, 0f3F800000;
	setp.leu.f32 	%p1, %f1, 0f00000000;
	@%p1 bra 	$L__BB4_13;
	neg.s32 	%r4, %r1;
	mov.u32 	%r17, %tid.x;
	add.s32 	%r5, %r2, %r17;
	cvta.to.global.u64 	%rd3, %rd6;
	mov.b32 	%r22, 0;
$L__BB4_2:
	mad.lo.s32 	%r7, %r22, %r3, %r5;
	setp.ge.s32 	%p2, %r7, %r10;
	@%p2 bra 	$L__BB4_12;
	cvt.s64.s32 	%rd13, %r7;
	add.s64 	%rd4, %rd1, %rd13;
	ld.global.u8 	%rs2, [%rd4];
	setp.eq.s16 	%p3, %rs2, 0;
	@%p3 bra 	$L__BB4_12;
	setp.ne.s32 	%p4, %r1, -1;
	mul.wide.s32 	%rd14, %r7, 4;
	add.s64 	%rd5, %rd2, %rd14;
	ld.global.u32 	%r8, [%rd5];
	setp.ne.s32 	%p5, %r8, 0;
	or.pred  	%p6, %p5, %p4;
	@%p6 bra 	$L__BB4_6;
	mov.b16 	%rs5, 1;
	st.global.u8 	[%rd4], %rs5;
	mov.b32 	%r21, 1;
	st.global.u32 	[%rd5], %r21;
	bra.uni 	$L__BB4_12;
$L__BB4_6:
	setp.ne.s32 	%p7, %r8, 0;
	setp.ne.s32 	%p8, %r1, 1;
	or.pred  	%p9, %p7, %p8;
	@%p9 bra 	$L__BB4_8;
	mov.b16 	%rs4, 1;
	st.global.u8 	[%rd4], %rs4;
	mov.b32 	%r20, 1;
	st.global.u32 	[%rd5], %r20;
	bra.uni 	$L__BB4_12;
$L__BB4_8:
	setp.ne.s32 	%p10, %r8, %r4;
	@%p10 bra 	$L__BB4_10;
	mov.b16 	%rs3, 1;
	st.global.u8 	[%rd4], %rs3;
	bra.uni 	$L__BB4_12;
$L__BB4_10:
	and.b32  	%r18, %r8, %r1;
	setp.ne.s32 	%p11, %r18, -1;
	@%p11 bra 	$L__BB4_12;
	mov.b32 	%r19, 1;
	st.global.u32 	[%rd3], %r19;
$L__BB4_12:
	bar.sync 	0;
	add.s32 	%r22, %r22, 1;
	cvt.rn.f32.u32 	%f3, %r22;
	setp.gt.f32 	%p12, %f1, %f3;
	@%p12 bra 	$L__BB4_2;
$L__BB4_13:
	bar.sync 	0;
	ret;

}


// ===== COMPILED SASS (sm_100) =====

	.target	sm_100

	.elftype	@"ET_EXEC"


//--------------------- .note.nv.tkinfo           --------------------------
	.section	.note.nv.tkinfo,"",@"SHT_NOTE"
	.sectionflags	@"SHF_NOTE_NV_TKINFO"
	.tkinfo
        /*0018*/ 	.word	0x00000002
        /*0030*/ 	.string	""
        /*0030*/ 	.string	"ptxas"
        /*0030*/ 	.string	"Cuda compilation tools, release 13.0, V13.0.88"
        /*0030*/ 	.string	"Build cuda_13.0.r13.0/compiler.36424714_0"
        /*0030*/ 	.string	"-arch sm_100 -m 64 "



//--------------------- .note.nv.cuinfo           --------------------------
	.section	.note.nv.cuinfo,"",@"SHT_NOTE"
	.sectionflags	@"SHF_NOTE_NV_CUINFO"
        /*0018*/ 	.short	0x0002
        /*001a*/ 	.short	0x0064
        /*001c*/ 	.short	0x0082
	.zero		2


//--------------------- .nv.info                  --------------------------
	.section	.nv.info,"",@"SHT_CUDA_INFO"
	.align	4


	//----- nvinfo : EIATTR_REGCOUNT
	.align		4
        /*0000*/ 	.byte	0x04, 0x2f
        /*0002*/ 	.short	(.L_4 - .L_3)
	.align		4
.L_3:
        /*0004*/ 	.word	index@(_Z5provaPbilS_S_)
        /*0008*/ 	.word	0x00000018


	//----- nvinfo : EIATTR_FRAME_SIZE
	.align		4
.L_4:
        /*000c*/ 	.byte	0x04, 0x11
        /*000e*/ 	.short	(.L_6 - .L_5)
	.align		4
.L_5:
        /*0010*/ 	.word	index@($__internal_0_$__cuda_sm20_div_s64)
        /*0014*/ 	.word	0x00000000


	//----- nvinfo : EIATTR_FRAME_SIZE
	.align		4
.L_6:
        /*0018*/ 	.byte	0x04, 0x11
        /*001a*/ 	.short	(.L_8 - .L_7)
	.align		4
.L_7:
        /*001c*/ 	.word	index@(_Z5provaPbilS_S_)
        /*0020*/ 	.word	0x00000000


	//----- nvinfo : EIATTR_REGCOUNT
	.align		4
.L_8:
        /*0024*/ 	.byte	0x04, 0x2f
        /*0026*/ 	.short	(.L_10 - .L_9)
	.align		4
.L_9:
        /*0028*/ 	.word	index@(_Z14checkDiagonalePbi)
        /*002c*/ 	.word	0x00000018


	//----- nvinfo : EIATTR_FRAME_SIZE
	.align		4
.L_10:
        /*0030*/ 	.byte	0x04, 0x11
        /*0032*/ 	.short	(.L_12 - .L_11)
	.align		4
.L_11:
        /*0034*/ 	.word	index@(_Z14checkDiagonalePbi)
        /*0038*/ 	.word	0x00000008


	//----- nvinfo : EIATTR_REGCOUNT
	.align		4
.L_12:
        /*003c*/ 	.byte	0x04, 0x2f
        /*003e*/ 	.short	(.L_14 - .L_13)
	.align		4
.L_13:
        /*0040*/ 	.word	index@(_Z10daVisitarePbS_iiPi)
        /*0044*/ 	.word	0x00000012


	//----- nvinfo : EIATTR_FRAME_SIZE
	.align		4
.L_14:
        /*0048*/ 	.byte	0x04, 0x11
        /*004a*/ 	.short	(.L_16 - .L_15)
	.align		4
.L_15:
        /*004c*/ 	.word	index@(_Z10daVisitarePbS_iiPi)
        /*0050*/ 	.word	0x00000000


	//----- nvinfo : EIATTR_REGCOUNT
	.align		4
.L_16:
        /*0054*/ 	.byte	0x04, 0x2f
        /*0056*/ 	.short	(.L_18 - .L_17)
	.align		4
.L_17:
        /*0058*/ 	.word	index@(_Z11completaSolPii)
        /*005c*/ 	.word	0x00000010


	//----- nvinfo : EIATTR_FRAME_SIZE
	.align		4
.L_18:
        /*0060*/ 	.byte	0x04, 0x11
        /*0062*/ 	.short	(.L_20 - .L_19)
	.align		4
.L_19:
        /*0064*/ 	.word	index@(_Z11completaSolPii)
        /*0068*/ 	.word	0x00000000


	//----- nvinfo : EIATTR_REGCOUNT
	.align		4
.L_20:
        /*006c*/ 	.byte	0x04, 0x2f
        /*006e*/ 	.short	(.L_22 - .L_21)
	.align		4
.L_21:
        /*0070*/ 	.word	index@(_Z9workVisitPbPiS_iiS0_S0_)
        /*0074*/ 	.word	0x00000012


	//----- nvinfo : EIATTR_FRAME_SIZE
	.align		4
.L_22:
        /*0078*/ 	.byte	0x04, 0x11
        /*007a*/ 	.short	(.L_24 - .L_23)
	.align		4
.L_23:
        /*007c*/ 	.word	index@(_Z9workVisitPbPiS_iiS0_S0_)
        /*0080*/ 	.word	0x00000000


	//----- nvinfo : EIATTR_MIN_STACK_SIZE
	.align		4
.L_24:
        /*0084*/ 	.byte	0x04, 0x12
        /*0086*/ 	.short	(.L_26 - .L_25)
	.align		4
.L_25:
        /*0088*/ 	.word	index@(_Z9workVisitPbPiS_iiS0_S0_)
        /*008c*/ 	.word	0x00000000


	//----- nvinfo : EIATTR_MIN_STACK_SIZE
	.align		4
.L_26:
        /*0090*/ 	.byte	0x04, 0x12
        /*0092*/ 	.short	(.L_28 - .L_27)
	.align		4
.L_27:
        /*0094*/ 	.word	index@(_Z11completaSolPii)
        /*0098*/ 	.word	0x00000000


	//----- nvinfo : EIATTR_MIN_STACK_SIZE
	.align		4
.L_28:
        /*009c*/ 	.byte	0x04, 0x12
        /*009e*/ 	.short	(.L_30 - .L_29)
	.align		4
.L_29:
        /*00a0*/ 	.word	index@(_Z10daVisitarePbS_iiPi)
        /*00a4*/ 	.word	0x00000000


	//----- nvinfo : EIATTR_MIN_STACK_SIZE
	.align		4
.L_30:
        /*00a8*/ 	.byte	0x04, 0x12
        /*00aa*/ 	.short	(.L_32 - .L_31)
	.align		4
.L_31:
        /*00ac*/ 	.word	index@(_Z14checkDiagonalePbi)
        /*00b0*/ 	.word	0x00000008


	//----- nvinfo : EIATTR_MIN_STACK_SIZE
	.align		4
.L_32:
        /*00b4*/ 	.byte	0x04, 0x12
        /*00b6*/ 	.short	(.L_34 - .L_33)
	.align		4
.L_33:
        /*00b8*/ 	.word	index@(_Z5provaPbilS_S_)
        /*00bc*/ 	.word	0x00000000
.L_34:


//--------------------- .nv.compat                --------------------------
	.section	.nv.compat,"",@"SHT_CUDA_COMPAT_INFO"
	.align	4
        /*0000*/ 	.byte	0x02, 0x09, 0x00, 0x00, 0x02, 0x02, 0x01, 0x00, 0x02, 0x05, 0x05, 0x00, 0x03, 0x07, 0x01, 0x01
        /*0010*/ 	.byte	0x02, 0x03, 0x00, 0x00, 0x02, 0x06, 0x01, 0x00, 0x04, 0x0b, 0x08, 0x00, 0x01, 0x00, 0x00, 0x00
        /*0020*/ 	.byte	0x00, 0x00, 0x00, 0x00


//--------------------- .nv.info._Z9workVisitPbPiS_iiS0_S0_ --------------------------
	.section	.nv.info._Z9workVisitPbPiS_iiS0_S0_,"",@"SHT_CUDA_INFO"
	.sectionflags	@""
	.align	4


	//----- nvinfo : EIATTR_CUDA_API_VERSION
	.align		4
        /*0000*/ 	.byte	0x04, 0x37
        /*0002*/ 	.short	(.L_36 - .L_35)
.L_35:
        /*0004*/ 	.word	0x00000082


	//----- nvinfo : EIATTR_KPARAM_INFO
	.align		4
.L_36:
        /*0008*/ 	.byte	0x04, 0x17
        /*000a*/ 	.short	(.L_38 - .L_37)
.L_37:
        /*000c*/ 	.word	0x00000000
        /*0010*/ 	.short	0x0006
        /*0012*/ 	.short	0x0028
        /*0014*/ 	.byte	0x00, 0xf5, 0x21, 0x00


	//----- nvinfo : EIATTR_KPARAM_INFO
	.align		4
.L_38:
        /*0018*/ 	.byte	0x04, 0x17
        /*001a*/ 	.short	(.L_40 - .L_39)
.L_39:
        /*001c*/ 	.word	0x00000000
        /*0020*/ 	.short	0x0005
        /*0022*/ 	.short	0x0020
        /*0024*/ 	.byte	0x00, 0xf5, 0x21, 0x00


	//----- nvinfo : EIATTR_KPARAM_INFO
	.align		4
.L_40:
        /*0028*/ 	.byte	0x04, 0x17
        /*002a*/ 	.short	(.L_42 - .L_41)
.L_41:
        /*002c*/ 	.word	0x00000000
        /*0030*/ 	.short	0x0004
        /*0032*/ 	.short	0x001c
        /*0034*/ 	.byte	0x00, 0xf0, 0x11, 0x00


	//----- nvinfo : EIATTR_KPARAM_INFO
	.align		4
.L_42:
        /*0038*/ 	.byte	0x04, 0x17
        /*003a*/ 	.short	(.L_44 - .L_43)
.L_43:
        /*003c*/ 	.word	0x00000000
        /*0040*/ 	.short	0x0003
        /*0042*/ 	.short	0x0018
        /*0044*/ 	.byte	0x00, 0xf0, 0x11, 0x00


	//----- nvinfo : EIATTR_KPARAM_INFO
	.align		4
.L_44:
        /*0048*/ 	.byte	0x04, 0x17
        /*004a*/ 	.short	(.L_46 - .L_45)
.L_45:
        /*004c*/ 	.word	0x00000000
        /*0050*/ 	.short	0x0002
        /*0052*/ 	.short	0x0010
        /*0054*/ 	.byte	0x00, 0xf5, 0x21, 0x00


	//----- nvinfo : EIATTR_KPARAM_INFO
	.align		4
.L_46:
        /*0058*/ 	.byte	0x04, 0x17
        /*005a*/ 	.short	(.L_48 - .L_47)
.L_47:
        /*005c*/ 	.word	0x00000000
        /*0060*/ 	.short	0x0001
        /*0062*/ 	.short	0x0008
        /*0064*/ 	.byte	0x00, 0xf5, 0x21, 0x00


	//----- nvinfo : EIATTR_KPARAM_INFO
	.align		4
.L_48:
        /*0068*/ 	.byte	0x04, 0x17
        /*006a*/ 	.short	(.L_50 - .L_49)
.L_49:
        /*006c*/ 	.word	0x00000000
        /*0070*/ 	.short	0x0000
        /*0072*/ 	.short	0x0000
        /*0074*/ 	.byte	0x00, 0xf5, 0x21, 0x00


	//----- nvinfo : EIATTR_SPARSE_MMA_MASK
	.align		4
.L_50:
        /*0078*/ 	.byte	0x03, 0x50
        /*007a*/ 	.short	0x0000


	//----- nvinfo : EIATTR_MAXREG_COUNT
	.align		4
        /*007c*/ 	.byte	0x03, 0x1b
        /*007e*/ 	.short	0x00ff


	//----- nvinfo : EIATTR_NUM_BARRIERS
	.align		4
        /*0080*/ 	.byte	0x02, 0x4c
        /*0082*/ 	.byte	0x01
	.zero		1


	//----- nvinfo : EIATTR_MERCURY_ISA_VERSION
	.align		4
        /*0084*/ 	.byte	0x03, 0x5f
        /*0086*/ 	.short	0x0101


	//----- nvinfo : EIATTR_VRC_CTA_INIT_COUNT
	.align		4
        /*0088*/ 	.byte	0x02, 0x4a
	.zero		1
	.zero		1


	//----- nvinfo : EIATTR_EXIT_INSTR_OFFSETS
	.align		4
        /*008c*/ 	.byte	0x04, 0x1c
        /*008e*/ 	.short	(.L_52 - .L_51)


	//   ....[0]....
.L_51:
        /*0090*/ 	.word	0x00000550


	//----- nvinfo : EIATTR_CRS_STACK_SIZE
	.align		4
.L_52:
        /*0094*/ 	.byte	0x04, 0x1e
        /*0096*/ 	.short	(.L_54 - .L_53)
.L_53:
        /*0098*/ 	.word	0x00000000


	//----- nvinfo : EIATTR_CBANK_PARAM_SIZE
	.align		4
.L_54:
        /*009c*/ 	.byte	0x03, 0x19
        /*009e*/ 	.short	0x0030


	//----- nvinfo : EIATTR_PARAM_CBANK
	.align		4
        /*00a0*/ 	.byte	0x04, 0x0a
        /*00a2*/ 	.short	(.L_56 - .L_55)
	.align		4
.L_55:
        /*00a4*/ 	.word	index@(.nv.constant0._Z9workVisitPbPiS_iiS0_S0_)
        /*00a8*/ 	.short	0x0380
        /*00aa*/ 	.short	0x0030


	//----- nvinfo : EIATTR_SW_WAR
	.align		4
.L_56:
        /*00ac*/ 	.byte	0x04, 0x36
        /*00ae*/ 	.short	(.L_58 - .L_57)
.L_57:
        /*00b0*/ 	.word	0x00000008
.L_58:


//--------------------- .nv.info._Z11completaSolPii --------------------------
	.section	.nv.info._Z11completaSolPii,"",@"SHT_CUDA_INFO"
	.sectionflags	@""
	.align	4


	//----- nvinfo : EIATTR_CUDA_API_VERSION
	.align		4
        /*0000*/ 	.byte	0x04, 0x37
        /*0002*/ 	.short	(.L_60 - .L_59)
.L_59:
        /*0004*/ 	.word	0x00000082


	//----- nvinfo : EIATTR_KPARAM_INFO
	.align		4
.L_60:
        /*0008*/ 	.byte	0x04, 0x17
        /*000a*/ 	.short	(.L_62 - .L_61)
.L_61:
        /*000c*/ 	.word	0x00000000
        /*0010*/ 	.short	0x0001
        /*0012*/ 	.short	0x0008
        /*0014*/ 	.byte	0x00, 0xf0, 0x11, 0x00


	//----- nvinfo : EIATTR_KPARAM_INFO
	.align		4
.L_62:
        /*0018*/ 	.byte	0x04, 0x17
        /*001a*/ 	.short	(.L_64 - .L_63)
.L_63:
        /*001c*/ 	.word	0x00000000
        /*0020*/ 	.short	0x0000
        /*0022*/ 	.short	0x0000
        /*0024*/ 	.byte	0x00, 0xf5, 0x21, 0x00


	//----- nvinfo : EIATTR_SPARSE_MMA_MASK
	.align		4
.L_64:
        /*0028*/ 	.byte	0x03, 0x50
        /*002a*/ 	.short	0x0000


	//----- nvinfo : EIATTR_MAXREG_COUNT
	.align		4
        /*002c*/ 	.byte	0x03, 0x1b
        /*002e*/ 	.short	0x00ff


	//----- nvinfo : EIATTR_NUM_BARRIERS
	.align		4
        /*0030*/ 	.byte	0x02, 0x4c
        /*0032*/ 	.byte	0x01
	.zero		1


	//----- nvinfo : EIATTR_MERCURY_ISA_VERSION
	.align		4
        /*0034*/ 	.byte	0x03, 0x5f
        /*0036*/ 	.short	0x0101


	//----- nvinfo : EIATTR_VRC_CTA_INIT_COUNT
	.align		4
        /*0038*/ 	.byte	0x02, 0x4a
	.zero		1
	.zero		1


	//----- nvinfo : EIATTR_EXIT_INSTR_OFFSETS
	.align		4
        /*003c*/ 	.byte	0x04, 0x1c
        /*003e*/ 	.short	(.L_66 - .L_65)


	//   ....[0]....
.L_65:
        /*0040*/ 	.word	0x00000500


	//----- nvinfo : EIATTR_CRS_STACK_SIZE
	.align		4
.L_66:
        /*0044*/ 	.byte	0x04, 0x1e
        /*0046*/ 	.short	(.L_68 - .L_67)
.L_67:
        /*0048*/ 	.word	0x00000000


	//----- nvinfo : EIATTR_CBANK_PARAM_SIZE
	.align		4
.L_68:
        /*004c*/ 	.byte	0x03, 0x19
        /*004e*/ 	.short	0x000c


	//----- nvinfo : EIATTR_PARAM_CBANK
	.align		4
        /*0050*/ 	.byte	0x04, 0x0a
        /*0052*/ 	.short	(.L_70 - .L_69)
	.align		4
.L_69:
        /*0054*/ 	.word	index@(.nv.constant0._Z11completaSolPii)
        /*0058*/ 	.short	0x0380
        /*005a*/ 	.short	0x000c


	//----- nvinfo : EIATTR_SW_WAR
	.align		4
.L_70:
        /*005c*/ 	.byte	0x04, 0x36
        /*005e*/ 	.short	(.L_72 - .L_71)
.L_71:
        /*0060*/ 	.word	0x00000008
.L_72:


//--------------------- .nv.info._Z10daVisitarePbS_iiPi --------------------------
	.section	.nv.info._Z10daVisitarePbS_iiPi,"",@"SHT_CUDA_INFO"
	.sectionflags	@""
	.align	4


	//----- nvinfo : EIATTR_CUDA_API_VERSION
	.align		4
        /*0000*/ 	.byte	0x04, 0x37
        /*0002*/ 	.short	(.L_74 - .L_73)
.L_73:
        /*0004*/ 	.word	0x00000082


	//----- nvinfo : EIATTR_KPARAM_INFO
	.align		4
.L_74:
        /*0008*/ 	.byte	0x04, 0x17
        /*000a*/ 	.short	(.L_76 - .L_75)
.L_75:
        /*000c*/ 	.word	0x00000000
        /*0010*/ 	.short	0x0004
        /*0012*/ 	.short	0x0018
        /*0014*/ 	.byte	0x00, 0xf5, 0x21, 0x00


	//----- nvinfo : EIATTR_KPARAM_INFO
	.align		4
.L_76:
        /*0018*/ 	.byte	0x04, 0x17
        /*001a*/ 	.short	(.L_78 - .L_77)
.L_77:
        /*001c*/ 	.word	0x00000000
        /*0020*/ 	.short	0x0003
        /*0022*/ 	.short	0x0014
        /*0024*/ 	.byte	0x00, 0xf0, 0x11, 0x00


	//----- nvinfo : EIATTR_KPARAM_INFO
	.align		4
.L_78:
        /*0028*/ 	.byte	0x04, 0x17
        /*002a*/ 	.short	(.L_80 - .L_79)
.L_79:
        /*002c*/ 	.word	0x00000000
        /*0030*/ 	.short	0x0002
        /*0032*/ 	.short	0x0010
        /*0034*/ 	.byte	0x00, 0xf0, 0x11, 0x00


	//----- nvinfo : EIATTR_KPARAM_INFO
	.align		4
.L_80:
        /*0038*/ 	.byte	0x04, 0x17
        /*003a*/ 	.short	(.L_82 - .L_81)
.L_81:
        /*003c*/ 	.word	0x00000000
        /*0040*/ 	.short	0x0001
        /*0042*/ 	.short	0x0008
        /*0044*/ 	.byte	0x00, 0xf5, 0x21, 0x00


	//----- nvinfo : EIATTR_KPARAM_INFO
	.align		4
.L_82:
        /*0048*/ 	.byte	0x04, 0x17
        /*004a*/ 	.short	(.L_84 - .L_83)
.L_83:
        /*004c*/ 	.word	0x00000000
        /*0050*/ 	.short	0x0000
        /*0052*/ 	.short	0x0000
        /*0054*/ 	.byte	0x00, 0xf5, 0x21, 0x00


	//----- nvinfo : EIATTR_SPARSE_MMA_MASK
	.align		4
.L_84:
        /*0058*/ 	.byte	0x03, 0x50
        /*005a*/ 	.short	0x0000


	//----- nvinfo : EIATTR_MAXREG_COUNT
	.align		4
        /*005c*/ 	.byte	0x03, 0x1b
        /*005e*/ 	.short	0x00ff


	//----- nvinfo : EIATTR_NUM_BARRIERS
	.align		4
        /*0060*/ 	.byte	0x02, 0x4c
        /*0062*/ 	.byte	0x01
	.zero		1


	//----- nvinfo : EIATTR_MERCURY_ISA_VERSION
	.align		4
        /*0064*/ 	.byte	0x03, 0x5f
        /*0066*/ 	.short	0x0101


	//----- nvinfo : EIATTR_VRC_CTA_INIT_COUNT
	.align		4
        /*0068*/ 	.byte	0x02, 0x4a
	.zero		1
	.zero		1


	//----- nvinfo : EIATTR_EXIT_INSTR_OFFSETS
	.align		4
        /*006c*/ 	.byte	0x04, 0x1c
        /*006e*/ 	.short	(.L_86 - .L_85)


	//   ....[0]....
.L_85:
        /*0070*/ 	.word	0x000003d0


	//----- nvinfo : EIATTR_CRS_STACK_SIZE
	.align		4
.L_86:
        /*0074*/ 	.byte	0x04, 0x1e
        /*0076*/ 	.short	(.L_88 - .L_87)
.L_87:
        /*0078*/ 	.word	0x00000000


	//----- nvinfo : EIATTR_CBANK_PARAM_SIZE
	.align		4
.L_88:
        /*007c*/ 	.byte	0x03, 0x19
        /*007e*/ 	.short	0x0020


	//----- nvinfo : EIATTR_PARAM_CBANK
	.align		4
        /*0080*/ 	.byte	0x04, 0x0a
        /*0082*/ 	.short	(.L_90 - .L_89)
	.align		4
.L_89:
        /*0084*/ 	.word	index@(.nv.constant0._Z10daVisitarePbS_iiPi)
        /*0088*/ 	.short	0x0380
        /*008a*/ 	.short	0x0020


	//----- nvinfo : EIATTR_SW_WAR
	.align		4
.L_90:
        /*008c*/ 	.byte	0x04, 0x36
        /*008e*/ 	.short	(.L_92 - .L_91)
.L_91:
        /*0090*/ 	.word	0x00000008
.L_92:


//--------------------- .nv.info._Z14checkDiagonalePbi --------------------------
	.section	.nv.info._Z14checkDiagonalePbi,"",@"SHT_CUDA_INFO"
	.sectionflags	@""
	.align	4


	//----- nvinfo : EIATTR_CUDA_API_VERSION
	.align		4
        /*0000*/ 	.byte	0x04, 0x37
        /*0002*/ 	.short	(.L_94 - .L_93)
.L_93:
        /*0004*/ 	.word	0x00000082


	//----- nvinfo : EIATTR_KPARAM_INFO
	.align		4
.L_94:
        /*0008*/ 	.byte	0x04, 0x17
        /*000a*/ 	.short	(.L_96 - .L_95)
.L_95:
        /*000c*/ 	.word	0x00000000
        /*0010*/ 	.short	0x0001
        /*0012*/ 	.short	0x0008
        /*0014*/ 	.byte	0x00, 0xf0, 0x11, 0x00


	//----- nvinfo : EIATTR_KPARAM_INFO
	.align		4
.L_96:
        /*0018*/ 	.byte	0x04, 0x17
        /*001a*/ 	.short	(.L_98 - .L_97)
.L_97:
        /*001c*/ 	.word	0x00000000
        /*0020*/ 	.short	0x0000
        /*0022*/ 	.short	0x0000
        /*0024*/ 	.byte	0x00, 0xf5, 0x21, 0x00


	//----- nvinfo : EIATTR_SPARSE_MMA_MASK
	.align		4
.L_98:
        /*0028*/ 	.byte	0x03, 0x50
        /*002a*/ 	.short	0x0000


	//----- nvinfo : EIATTR_MAXREG_COUNT
	.align		4
        /*002c*/ 	.byte	0x03, 0x1b
        /*002e*/ 	.short	0x00ff


	//----- nvinfo : EIATTR_NUM_BARRIERS
	.align		4
        /*0030*/ 	.byte	0x02, 0x4c
        /*0032*/ 	.byte	0x01
	.zero		1


	//----- nvinfo : EIATTR_EXTERNS
	.align		4
        /*0034*/ 	.byte	0x04, 0x0f
        /*0036*/ 	.short	(.L_100 - .L_99)


	//   ....[0]....
	.align		4
.L_99:
        /*0038*/ 	.word	index@(vprintf)


	//----- nvinfo : EIATTR_MERCURY_ISA_VERSION
	.align		4
.L_100:
        /*003c*/ 	.byte	0x03, 0x5f
        /*003e*/ 	.short	0x0101


	//----- nvinfo : EIATTR_VRC_CTA_INIT_COUNT
	.align		4
        /*0040*/ 	.byte	0x02, 0x4a
	.zero		1
	.zero		1


	//----- nvinfo : EIATTR_SYSCALL_OFFSETS
	.align		4
        /*0044*/ 	.byte	0x04, 0x46
        /*0046*/ 	.short	(.L_102 - .L_101)


	//   ....[0]....
.L_101:
        /*0048*/ 	.word	0x00000430


	//   ....[1]....
        /*004c*/ 	.word	0x000004a0


	//   ....[2]....
        /*0050*/ 	.word	0x00000550


	//----- nvinfo : EIATTR_EXIT_INSTR_OFFSETS
	.align		4
.L_102:
        /*0054*/ 	.byte	0x04, 0x1c
        /*0056*/ 	.short	(.L_104 - .L_103)


	//   ....[0]....
.L_103:
        /*0058*/ 	.word	0x00000580


	//----- nvinfo : EIATTR_CRS_STACK_SIZE
	.align		4
.L_104:
        /*005c*/ 	.byte	0x04, 0x1e
        /*005e*/ 	.short	(.L_106 - .L_105)
.L_105:
        /*0060*/ 	.word	0x00000000


	//----- nvinfo : EIATTR_CBANK_PARAM_SIZE
	.align		4
.L_106:
        /*0064*/ 	.byte	0x03, 0x19
        /*0066*/ 	.short	0x000c


	//----- nvinfo : EIATTR_PARAM_CBANK
	.align		4
        /*0068*/ 	.byte	0x04, 0x0a
        /*006a*/ 	.short	(.L_108 - .L_107)
	.align		4
.L_107:
        /*006c*/ 	.word	index@(.nv.constant0._Z14checkDiagonalePbi)
        /*0070*/ 	.short	0x0380
        /*0072*/ 	.short	0x000c


	//----- nvinfo : EIATTR_SW_WAR
	.align		4
.L_108:
        /*0074*/ 	.byte	0x04, 0x36
        /*0076*/ 	.short	(.L_110 - .L_109)
.L_109:
        /*0078*/ 	.word	0x00000008
.L_110:


//--------------------- .nv.info._Z5provaPbilS_S_ --------------------------
	.section	.nv.info._Z5provaPbilS_S_,"",@"SHT_CUDA_INFO"
	.sectionflags	@""
	.align	4


	//----- nvinfo : EIATTR_CUDA_API_VERSION
	.align		4
        /*0000*/ 	.byte	0x04, 0x37
        /*0002*/ 	.short	(.L_112 - .L_111)
.L_111:
        /*0004*/ 	.word	0x00000082


	//----- nvinfo : EIATTR_KPARAM_INFO
	.align		4
.L_112:
        /*0008*/ 	.byte	0x04, 0x17
        /*000a*/ 	.short	(.L_114 - .L_113)
.L_113:
        /*000c*/ 	.word	0x00000000
        /*0010*/ 	.short	0x0004
        /*0012*/ 	.short	0x0020
        /*0014*/ 	.byte	0x00, 0xf5, 0x21, 0x00


	//----- nvinfo : EIATTR_KPARAM_INFO
	.align		4
.L_114:
        /*0018*/ 	.byte	0x04, 0x17
        /*001a*/ 	.short	(.L_116 - .L_115)
.L_115:
        /*001c*/ 	.word	0x00000000
        /*0020*/ 	.short	0x0003
        /*0022*/ 	.short	0x0018
        /*0024*/ 	.byte	0x00, 0xf5, 0x21, 0x00


	//----- nvinfo : EIATTR_KPARAM_INFO
	.align		4
.L_116:
        /*0028*/ 	.byte	0x04, 0x17
        /*002a*/ 	.short	(.L_118 - .L_117)
.L_117:
        /*002c*/ 	.word	0x00000000
        /*0030*/ 	.short	0x0002
        /*0032*/ 	.short	0x0010
        /*0034*/ 	.byte	0x00, 0xf0, 0x21, 0x00


	//----- nvinfo : EIATTR_KPARAM_INFO
	.align		4
.L_118:
        /*0038*/ 	.byte	0x04, 0x17
        /*003a*/ 	.short	(.L_120 - .L_119)
.L_119:
        /*003c*/ 	.word	0x00000000
        /*0040*/ 	.short	0x0001
        /*0042*/ 	.short	0x0008
        /*0044*/ 	.byte	0x00, 0xf0, 0x11, 0x00


	//----- nvinfo : EIATTR_KPARAM_INFO
	.align		4
.L_120:
        /*0048*/ 	.byte	0x04, 0x17
        /*004a*/ 	.short	(.L_122 - .L_121)
.L_121:
        /*004c*/ 	.word	0x00000000
        /*0050*/ 	.short	0x0000
        /*0052*/ 	.short	0x0000
        /*0054*/ 	.byte	0x00, 0xf5, 0x21, 0x00


	//----- nvinfo : EIATTR_SPARSE_MMA_MASK
	.align		4
.L_122:
        /*0058*/ 	.byte	0x03, 0x50
        /*005a*/ 	.short	0x0000


	//----- nvinfo : EIATTR_MAXREG_COUNT
	.align		4
        /*005c*/ 	.byte	0x03, 0x1b
        /*005e*/ 	.short	0x00ff


	//----- nvinfo : EIATTR_NUM_BARRIERS
	.align		4
        /*0060*/ 	.byte	0x02, 0x4c
        /*0062*/ 	.byte	0x01
	.zero		1


	//----- nvinfo : EIATTR_MERCURY_ISA_VERSION
	.align		4
        /*0064*/ 	.byte	0x03, 0x5f
        /*0066*/ 	.short	0x0101


	//----- nvinfo : EIATTR_VRC_CTA_INIT_COUNT
	.align		4
        /*0068*/ 	.byte	0x02, 0x4a
	.zero		1
	.zero		1


	//----- nvinfo : EIATTR_EXIT_INSTR_OFFSETS
	.align		4
        /*006c*/ 	.byte	0x04, 0x1c
        /*006e*/ 	.short	(.L_124 - .L_123)


	//   ....[0]....
.L_123:
        /*0070*/ 	.word	0x00000d10


	//----- nvinfo : EIATTR_CRS_STACK_SIZE
	.align		4
.L_124:
        /*0074*/ 	.byte	0x04, 0x1e
        /*0076*/ 	.short	(.L_126 - .L_125)
.L_125:
        /*0078*/ 	.word	0x00000000


	//----- nvinfo : EIATTR_CBANK_PARAM_SIZE
	.align		4
.L_126:
        /*007c*/ 	.byte	0x03, 0x19
        /*007e*/ 	.short	0x0028


	//----- nvinfo : EIATTR_PARAM_CBANK
	.align		4
        /*0080*/ 	.byte	0x04, 0x0a
        /*0082*/ 	.short	(.L_128 - .L_127)
	.align		4
.L_127:
        /*0084*/ 	.word	index@(.nv.constant0._Z5provaPbilS_S_)
        /*0088*/ 	.short	0x0380
        /*008a*/ 	.short	0x0028


	//----- nvinfo : EIATTR_SW_WAR
	.align		4
.L_128:
        /*008c*/ 	.byte	0x04, 0x36
        /*008e*/ 	.short	(.L_130 - .L_129)
.L_129:
        /*0090*/ 	.word	0x00000008
.L_130:


//--------------------- .nv.callgraph             --------------------------
	.section	.nv.callgraph,"",@"SHT_CUDA_CALLGRAPH"
	.align	4
	.sectionentsize	8
	.align		4
        /*0000*/ 	.word	0x00000000
	.align		4
        /*0004*/ 	.word	0xffffffff
	.align		4
        /*0008*/ 	.word	index@(_Z14checkDiagonalePbi)
	.align		4
        /*000c*/ 	.word	index@(vprintf)
	.align		4
        /*0010*/ 	.word	0x00000000
	.align		4
        /*0014*/ 	.word	0xfffffffe
	.align		4
        /*0018*/ 	.word	0x00000000
	.align		4
        /*001c*/ 	.word	0xfffffffd
	.align		4
        /*0020*/ 	.word	0x00000000
	.align		4
        /*0024*/ 	.word	0xfffffffc


//--------------------- .nv.constant4             --------------------------
	.section	.nv.constant4,"a",@progbits
	.align	8
	.align		8
.nv.constant4:
        /*0000*/ 	.dword	$str
	.align		8
        /*0008*/ 	.dword	$str$1
	.align		8
        /*0010*/ 	.dword	$str$2
	.align		8
        /*0018*/ 	.dword	vprintf


//--------------------- .text._Z9workVisitPbPiS_iiS0_S0_ --------------------------
	.section	.text._Z9workVisitPbPiS_iiS0_S0_,"ax",@progbits
	.align	128
        .global         _Z9workVisitPbPiS_iiS0_S0_
        .type           _Z9workVisitPbPiS_iiS0_S0_,@function
        .size           _Z9workVisitPbPiS_iiS0_S0_,(.L_x_41 - _Z9workVisitPbPiS_iiS0_S0_)
        .other          _Z9workVisitPbPiS_iiS0_S0_,@"STO_CUDA_ENTRY STV_DEFAULT"
_Z9workVisitPbPiS_iiS0_S0_:
.text._Z9workVisitPbPiS_iiS0_S0_:
[----:B------:R-:W-:Y:S01]  /*0000*/  LDC R1, c[0x0][0x37c] ;  /* 0x0000df00ff017b82 */ /* 0x000fe20000000800 */
[----:B------:R-:W0:Y:S07]  /*0010*/  LDCU UR6, c[0x0][0x360] ;  /* 0x00006c00ff0677ac */ /* 0x000e2e0008000800 */
[----:B------:R-:W1:Y:S01]  /*0020*/  LDC.64 R4, c[0x0][0x388] ;  /* 0x0000e200ff047b82 */ /* 0x000e620000000a00 */
[----:B------:R-:W0:Y:S01]  /*0030*/  LDCU UR5, c[0x0][0x370] ;  /* 0x00006e00ff0577ac */ /* 0x000e220008000800 */
[----:B------:R-:W2:Y:S06]  /*0040*/  LDCU.64 UR8, c[0x0][0x358] ;  /* 0x00006b00ff0877ac */ /* 0x000eac0008000a00 */
[----:B------:R-:W1:Y:S01]  /*0050*/  LDC.64 R2, c[0x0][0x398] ;  /* 0x0000e600ff027b82 */ /* 0x000e620000000a00 */
[----:B0-----:R-:W-:-:S09]  /*0060*/  UIMAD UR5, UR6, UR5, URZ ;  /* 0x00000005060572a4 */ /* 0x001fd2000f8e02ff */
[----:B------:R-:W0:Y:S01]  /*0070*/  I2F.U32.RP R8, UR5 ;  /* 0x0000000500087d06 */ /* 0x000e220008209000 */
[----:B-1----:R-:W-:-:S04]  /*0080*/  IMAD.WIDE R4, R2, 0x4, R4 ;  /* 0x0000000402047825 */ /* 0x002fc800078e0204 */
[----:B------:R-:W-:Y:S01]  /*0090*/  IMAD R9, RZ, RZ, -UR5 ;  /* 0x80000005ff097e24 */ /* 0x000fe2000f8e02ff */
[----:B--2---:R1:W5:Y:S01]  /*00a0*/  LDG.E R0, desc[UR8][R4.64] ;  /* 0x0000000804007981 */ /* 0x004362000c1e1900 */
[----:B------:R-:W-:Y:S01]  /*00b0*/  ISETP.NE.U32.AND P2, PT, RZ, UR5, PT ;  /* 0x00000005ff007c0c */ /* 0x000fe2000bf45070 */
[----:B------:R-:W2:Y:S01]  /*00c0*/  S2UR UR4, SR_CTAID.X ;  /* 0x00000000000479c3 */ /* 0x000ea20000002500 */
[----:B0-----:R-:W0:Y:S02]  /*00d0*/  MUFU.RCP R8, R8 ;  /* 0x0000000800087308 */ /* 0x001e240000001000 */
[----:B0-----:R-:W-:Y:S01]  /*00e0*/  VIADD R6, R8, 0xffffffe ;  /* 0x0ffffffe08067836 */ /* 0x001fe20000000000 */
[----:B--2---:R-:W-:-:S05]  /*00f0*/  UIMAD UR4, UR4, UR6, URZ ;  /* 0x00000006040472a4 */ /* 0x004fca000f8e02ff */
[----:B------:R0:W2:Y:S02]  /*0100*/  F2I.FTZ.U32.TRUNC.NTZ R7, R6 ;  /* 0x0000000600077305 */ /* 0x0000a4000021f000 */
[----:B0-----:R-:W-:Y:S02]  /*0110*/  IMAD.MOV.U32 R6, RZ, RZ, RZ ;  /* 0x000000ffff067224 */ /* 0x001fe400078e00ff */
[----:B--2---:R-:W-:-:S04]  /*0120*/  IMAD R9, R9, R7, RZ ;  /* 0x0000000709097224 */ /* 0x004fc800078e02ff */
[----:B-1----:R-:W-:-:S06]  /*0130*/  IMAD.HI.U32 R4, R7, R9, R6 ;  /* 0x0000000907047227 */ /* 0x002fcc00078e0006 */
[----:B------:R-:W-:-:S04]  /*0140*/  IMAD.HI.U32 R7, R4, R3, RZ ;  /* 0x0000000304077227 */ /* 0x000fc800078e00ff */
[----:B------:R-:W-:-:S04]  /*0150*/  IMAD.MOV R4, RZ, RZ, -R7 ;  /* 0x000000ffff047224 */ /* 0x000fc800078e0a07 */
[----:B------:R-:W-:Y:S02]  /*0160*/  IMAD R3, R4, UR5, R3 ;  /* 0x0000000504037c24 */ /* 0x000fe4000f8e0203 */
[----:B------:R-:W0:Y:S03]  /*0170*/  LDC.64 R4, c[0x0][0x390] ;  /* 0x0000e400ff047b82 */ /* 0x000e260000000a00 */
[----:B------:R-:W-:-:S13]  /*0180*/  ISETP.GE.U32.AND P0, PT, R3, UR5, PT ;  /* 0x0000000503007c0c */ /* 0x000fda000bf06070 */
[----:B------:R-:W-:Y:S01]  /*0190*/  @P0 VIADD R3, R3, -UR5 ;  /* 0x8000000503030c36 */ /* 0x000fe20008000000 */
[----:B------:R-:W-:-:S04]  /*01a0*/  @P0 IADD3 R7, PT, PT, R7, 0x1, RZ ;  /* 0x0000000107070810 */ /* 0x000fc80007ffe0ff */
[----:B------:R-:W-:Y:S02]  /*01b0*/  ISETP.GE.U32.AND P1, PT, R3, UR5, PT ;  /* 0x0000000503007c0c */ /* 0x000fe4000bf26070 */
[----:B0-----:R-:W-:-:S04]  /*01c0*/  IADD3 R4, P3, PT, R2, R4, RZ ;  /* 0x0000000402047210 */ /* 0x001fc80007f7e0ff */
[----:B------:R-:W-:-:S05]  /*01d0*/  LEA.HI.X.SX32 R5, R2, R5, 0x1, P3 ;  /* 0x0000000502057211 */ /* 0x000fca00018f0eff */
[----:B------:R0:W-:Y:S02]  /*01e0*/  STG.E.U8 desc[UR8][R4.64], RZ ;  /* 0x000000ff04007986 */ /* 0x0001e4000c101108 */
[----:B------:R-:W-:Y:S01]  /*01f0*/  @P1 VIADD R7, R7, 0x1 ;  /* 0x0000000107071836 */ /* 0x000fe20000000000 */
[----:B------:R-:W-:-:S04]  /*0200*/  @!P2 LOP3.LUT R7, RZ, UR5, RZ, 0x33, !PT ;  /* 0x00000005ff07ac12 */ /* 0x000fc8000f8e33ff */
[----:B------:R-:W-:-:S04]  /*0210*/  I2FP.F32.U32 R7, R7 ;  /* 0x0000000700077245 */ /* 0x000fc80000201000 */
[----:B------:R-:W-:-:S13]  /*0220*/  FSETP.GT.AND P0, PT, R7, -1, PT ;  /* 0xbf8000000700780b */ /* 0x000fda0003f04000 */
[----:B0-----:R-:W-:Y:S05]  /*0230*/  @!P0 BRA `(.L_x_0) ;  /* 0x0000000000c08947 */ /* 0x001fea0003800000 */
[----:B------:R-:W0:Y:S01]  /*0240*/  S2R R9, SR_TID.X ;  /* 0x0000000000097919 */ /* 0x000e220000002100 */
[----:B------:R-:W1:Y:S01]  /*0250*/  LDC.64 R2, c[0x0][0x388] ;  /* 0x0000e200ff027b82 */ /* 0x000e620000000a00 */
[----:B------:R-:W-:Y:S01]  /*0260*/  FADD R8, R7, 1 ;  /* 0x3f80000007087421 */ /* 0x000fe20000000000 */
[----:B------:R-:W-:Y:S01]  /*0270*/  IMAD.MOV.U32 R10, RZ, RZ, RZ ;  /* 0x000000ffff0a7224 */ /* 0x000fe200078e00ff */
[----:B------:R-:W2:Y:S01]  /*0280*/  LDCU UR6, c[0x0][0x39c] ;  /* 0x00007380ff0677ac */ /* 0x000ea20008000800 */
[----:B------:R-:W3:Y:S02]  /*0290*/  LDCU.64 UR10, c[0x0][0x390] ;  /* 0x00007200ff0a77ac */ /* 0x000ee40008000a00 */
[----:B0-23--:R-:W-:-:S07]  /*02a0*/  VIADD R9, R9, UR4 ;  /* 0x0000000409097c36 */ /* 0x00dfce0008000000 */
.L_x_3:
[----:B------:R-:W-:Y:S01]  /*02b0*/  IMAD R7, R10, UR5, R9 ;  /* 0x000000050a077c24 */ /* 0x000fe2000f8e0209 */
[----:B------:R-:W-:Y:S04]  /*02c0*/  BSSY.RECONVERGENT B0, `(.L_x_1) ;  /* 0x0000022000007945 */ /* 0x000fe80003800200 */
[----:B------:R-:W-:-:S13]  /*02d0*/  ISETP.GE.AND P0, PT, R7, UR6, PT ;  /* 0x0000000607007c0c */ /* 0x000fda000bf06270 */
[----:B------:R-:W-:Y:S05]  /*02e0*/  @P0 BRA `(.L_x_2) ;  /* 0x00000000007c0947 */ /* 0x000fea0003800000 */
[----:B------:R-:W-:-:S04]  /*02f0*/  IADD3 R4, P0, PT, R7, UR10, RZ ;  /* 0x0000000a07047c10 */ /* 0x000fc8000ff1e0ff */
[----:B------:R-:W-:-:S05]  /*0300*/  LEA.HI.X.SX32 R5, R7, UR11, 0x1, P0 ;  /* 0x0000000b07057c11 */ /* 0x000fca00080f0eff */
[----:B------:R-:W2:Y:S02]  /*0310*/  LDG.E.U8 R6, desc[UR8][R4.64] ;  /* 0x0000000804067981 */ /* 0x000ea4000c1e1100 */
[----:B--2---:R-:W-:-:S13]  /*0320*/  ISETP.NE.AND P0, PT, R6, RZ, PT ;  /* 0x000000ff0600720c */ /* 0x004fda0003f05270 */
[----:B------:R-:W-:Y:S05]  /*0330*/  @!P0 BRA `(.L_x_2) ;  /* 0x0000000000688947 */ /* 0x000fea0003800000 */
[----:B-1----:R-:W-:-:S05]  /*0340*/  IMAD.WIDE R6, R7, 0x4, R2 ;  /* 0x0000000407067825 */ /* 0x002fca00078e0202 */
[----:B------:R-:W2:Y:S01]  /*0350*/  LDG.E R15, desc[UR8][R6.64] ;  /* 0x00000008060f7981 */ /* 0x000ea2000c1e1900 */
[----:B-----5:R-:W-:Y:S01]  /*0360*/  ISETP.NE.AND P0, PT, R0, -0x1, PT ;  /* 0xffffffff0000780c */ /* 0x020fe20003f05270 */
[----:B------:R-:W-:-:S03]  /*0370*/  IMAD.MOV.U32 R11, RZ, RZ, 0x1 ;  /* 0x00000001ff0b7424 */ /* 0x000fc600078e00ff */
[----:B--2---:R-:W-:-:S13]  /*0380*/  ISETP.NE.OR P0, PT, R15, RZ, P0 ;  /* 0x000000ff0f00720c */ /* 0x004fda0000705670 */
[----:B------:R-:W-:Y:S01]  /*0390*/  @!P0 MOV R13, 0x1 ;  /* 0x00000001000d8802 */ /* 0x000fe20000000f00 */
[----:B------:R0:W-:Y:S04]  /*03a0*/  @!P0 STG.E.U8 desc[UR8][R4.64], R11 ;  /* 0x0000000b04008986 */ /* 0x0001e8000c101108 */
[----:B------:R0:W-:Y:S01]  /*03b0*/  @!P0 STG.E desc[UR8][R6.64], R13 ;  /* 0x0000000d06008986 */ /* 0x0001e2000c101908 */
[----:B------:R-:W-:Y:S05]  /*03c0*/  @!P0 BRA `(.L_x_2) ;  /* 0x0000000000448947 */ /* 0x000fea0003800000 */
[----:B------:R-:W-:Y:S01]  /*03d0*/  ISETP.NE.AND P0, PT, R0, 0x1, PT ;  /* 0x000000010000780c */ /* 0x000fe20003f05270 */
[----:B------:R-:W-:-:S03]  /*03e0*/  IMAD.MOV.U32 R12, RZ, RZ, 0x1 ;  /* 0x00000001ff0c7424 */ /* 0x000fc600078e00ff */
[----:B------:R-:W-:-:S13]  /*03f0*/  ISETP.NE.OR P0, PT, R15, RZ, P0 ;  /* 0x000000ff0f00720c */ /* 0x000fda0000705670 */
[----:B0-----:R-:W-:Y:S01]  /*0400*/  @!P0 IMAD.MOV.U32 R11, RZ, RZ, 0x1 ;  /* 0x00000001ff0b8424 */ /* 0x001fe200078e00ff */
[----:B------:R2:W-:Y:S04]  /*0410*/  @!P0 STG.E.U8 desc[UR8][R4.64], R12 ;  /* 0x0000000c04008986 */ /* 0x0005e8000c101108 */
[----:B------:R2:W-:Y:S01]  /*0420*/  @!P0 STG.E desc[UR8][R6.64], R11 ;  /* 0x0000000b06008986 */ /* 0x0005e2000c101908 */
[----:B------:R-:W-:Y:S05]  /*0430*/  @!P0 BRA `(.L_x_2) ;  /* 0x0000000000288947 */ /* 0x000fea0003800000 */
[----:B--2---:R-:W-:-:S05]  /*0440*/  IMAD.MOV R6, RZ, RZ, -R0 ;  /* 0x000000ffff067224 */ /* 0x004fca00078e0a00 */
[----:B------:R-:W-:Y:S01]  /*0450*/  ISETP.NE.AND P0, PT, R15, R6, PT ;  /* 0x000000060f00720c */ /* 0x000fe20003f05270 */
[----:B------:R-:W-:-:S12]  /*0460*/  HFMA2 R6, -RZ, RZ, 0, 5.9604644775390625e-08 ;  /* 0x00000001ff067431 */ /* 0x000fd800000001ff */
[----:B------:R3:W-:Y:S01]  /*0470*/  @!P0 STG.E.U8 desc[UR8][R4.64], R6 ;  /* 0x0000000604008986 */ /* 0x0007e2000c101108 */
[----:B------:R-:W-:Y:S05]  /*0480*/  @!P0 BRA `(.L_x_2) ;  /* 0x0000000000148947 */ /* 0x000fea0003800000 */
[----:B---3--:R-:W-:-:S04]  /*0490*/  LOP3.LUT R4, R15, R0, RZ, 0xc0, !PT ;  /* 0x000000000f047212 */ /* 0x008fc800078ec0ff */
[----:B------:R-:W-:-:S13]  /*04a0*/  ISETP.NE.AND P0, PT, R4, -0x1, PT ;  /* 0xffffffff0400780c */ /* 0x000fda0003f05270 */
[----:B------:R-:W0:Y:S01]  /*04b0*/  @!P0 LDC.64 R4, c[0x0][0x3a0] ;  /* 0x0000e800ff048b82 */ /* 0x000e220000000a00 */
[----:B------:R-:W-:-:S05]  /*04c0*/  @!P0 IMAD.MOV.U32 R7, RZ, RZ, 0x1 ;  /* 0x00000001ff078424 */ /* 0x000fca00078e00ff */
[----:B0-----:R4:W-:Y:S02]  /*04d0*/  @!P0 STG.E desc[UR8][R4.64], R7 ;  /* 0x0000000704008986 */ /* 0x0019e4000c101908 */
.L_x_2:
[----:B------:R-:W-:Y:S05]  /*04e0*/  BSYNC.RECONVERGENT B0 ;  /* 0x0000000000007941 */ /* 0x000fea0003800200 */
.L_x_1:
[----:B------:R-:W-:Y:S01]  /*04f0*/  VIADD R10, R10, 0x1 ;  /* 0x000000010a0a7836 */ /* 0x000fe20000000000 */
[----:B------:R-:W-:Y:S04]  /*0500*/  BAR.SYNC.DEFER_BLOCKING 0x0 ;  /* 0x0000000000007b1d */ /* 0x000fe80000010000 */
[----:B0-234-:R-:W-:-:S04]  /*0510*/  I2FP.F32.U32 R5, R10 ;  /* 0x0000000a00057245 */ /* 0x01dfc80000201000 */
[----:B------:R-:W-:-:S13]  /*0520*/  FSETP.GT.AND P0, PT, R8, R5, PT ;  /* 0x000000050800720b */ /* 0x000fda0003f04000 */
[----:B------:R-:W-:Y:S05]  /*0530*/  @P0 BRA `(.L_x_3) ;  /* 0xfffffffc005c0947 */ /* 0x000fea000383ffff */
.L_x_0:
[----:B------:R-:W-:Y:S06]  /*0540*/  BAR.SYNC.DEFER_BLOCKING 0x0 ;  /* 0x0000000000007b1d */ /* 0x000fec0000010000 */
[----:B------:R-:W-:Y:S05]  /*0550*/  EXIT ;  /* 0x000000000000794d */ /* 0x000fea0003800000 */
.L_x_4:
[----:B------:R-:W-:-:S00]  /*0560*/  BRA `(.L_x_4) ;  /* 0xfffffffc00fc7947 */ /* 0x000fc0000383ffff */
[----:B------:R-:W-:-:S00]  /*0570*/  NOP ;  /* 0x0000000000007918 */ /* 0x000fc00000000000 */
        /* <DEDUP_REMOVED lines=8> */
.L_x_41:


//--------------------- .text._Z11completaSolPii  --------------------------
	.section	.text._Z11completaSolPii,"ax",@progbits
	.align	128
        .global         _Z11completaSolPii
        .type           _Z11completaSolPii,@function
        .size           _Z11completaSolPii,(.L_x_42 - _Z11completaSolPii)
        .other          _Z11completaSolPii,@"STO_CUDA_ENTRY STV_DEFAULT"
_Z11completaSolPii:
.text._Z11completaSolPii:
[----:B------:R-:W-:Y:S01]  /*0000*/  LDC R1, c[0x0][0x37c] ;  /* 0x0000df00ff017b82 */ /* 0x000fe20000000800 */
[----:B------:R-:W0:Y:S07]  /*0010*/  LDCU UR6, c[0x0][0x360] ;  /* 0x00006c00ff0677ac */ /* 0x000e2e0008000800 */
[----:B------:R-:W1:Y:S01]  /*0020*/  LDC R0, c[0x0][0x388] ;  /* 0x0000e200ff007b82 */ /* 0x000e620000000800 */
[----:B------:R-:W0:Y:S07]  /*0030*/  LDCU UR5, c[0x0][0x370] ;  /* 0x00006e00ff0577ac */ /* 0x000e2e0008000800 */
[----:B------:R-:W2:Y:S01]  /*0040*/  S2UR UR4, SR_CTAID.X ;  /* 0x00000000000479c3 */ /* 0x000ea20000002500 */
[----:B0-----:R-:W-:Y:S01]  /*0050*/  UIMAD UR5, UR6, UR5, URZ ;  /* 0x00000005060572a4 */ /* 0x001fe2000f8e02ff */
[----:B-1----:R-:W-:-:S05]  /*0060*/  LEA.HI R0, R0, R0, RZ, 0x1 ;  /* 0x0000000000007211 */ /* 0x002fca00078f08ff */
[----:B------:R-:W-:Y:S01]  /*0070*/  IMAD R5, RZ, RZ, -UR5 ;  /* 0x80000005ff057e24 */ /* 0x000fe2000f8e02ff */
[----:B------:R-:W-:Y:S02]  /*0080*/  SHF.R.S32.HI R9, RZ, 0x1, R0 ;  /* 0x00000001ff097819 */ /* 0x000fe40000011400 */
[----:B------:R-:W0:Y:S01]  /*0090*/  I2F.U32.RP R4, UR5 ;  /* 0x0000000500047d06 */ /* 0x000e220008209000 */
[----:B------:R-:W-:Y:S01]  /*00a0*/  ISETP.NE.U32.AND P2, PT, RZ, UR5, PT ;  /* 0x00000005ff007c0c */ /* 0x000fe2000bf45070 */
[----:B--2---:R-:W-:-:S06]  /*00b0*/  UIMAD UR4, UR4, UR6, URZ ;  /* 0x00000006040472a4 */ /* 0x004fcc000f8e02ff */
[----:B0-----:R-:W0:Y:S02]  /*00c0*/  MUFU.RCP R4, R4 ;  /* 0x0000000400047308 */ /* 0x001e240000001000 */
[----:B0-----:R-:W-:-:S06]  /*00d0*/  VIADD R2, R4, 0xffffffe ;  /* 0x0ffffffe04027836 */ /* 0x001fcc0000000000 */
[----:B------:R0:W1:Y:S02]  /*00e0*/  F2I.FTZ.U32.TRUNC.NTZ R3, R2 ;  /* 0x0000000200037305 */ /* 0x000064000021f000 */
[----:B0-----:R-:W-:Y:S02]  /*00f0*/  IMAD.MOV.U32 R2, RZ, RZ, RZ ;  /* 0x000000ffff027224 */ /* 0x001fe400078e00ff */
[----:B-1----:R-:W-:-:S04]  /*0100*/  IMAD R5, R5, R3, RZ ;  /* 0x0000000305057224 */ /* 0x002fc800078e02ff */
[----:B------:R-:W-:-:S06]  /*0110*/  IMAD.HI.U32 R6, R3, R5, R2 ;  /* 0x0000000503067227 */ /* 0x000fcc00078e0002 */
[----:B------:R-:W-:-:S05]  /*0120*/  IMAD.HI.U32 R6, R6, R9, RZ ;  /* 0x0000000906067227 */ /* 0x000fca00078e00ff */
[----:B------:R-:W-:-:S05]  /*0130*/  IADD3 R0, PT, PT, -R6, RZ, RZ ;  /* 0x000000ff06007210 */ /* 0x000fca0007ffe1ff */
[----:B------:R-:W-:-:S05]  /*0140*/  IMAD R0, R0, UR5, R9 ;  /* 0x0000000500007c24 */ /* 0x000fca000f8e0209 */
[----:B------:R-:W-:-:S13]  /*0150*/  ISETP.GE.U32.AND P0, PT, R0, UR5, PT ;  /* 0x0000000500007c0c */ /* 0x000fda000bf06070 */
[----:B------:R-:W-:Y:S02]  /*0160*/  @P0 VIADD R0, R0, -UR5 ;  /* 0x8000000500000c36 */ /* 0x000fe40008000000 */
[----:B------:R-:W-:-:S03]  /*0170*/  @P0 VIADD R6, R6, 0x1 ;  /* 0x0000000106060836 */ /* 0x000fc60000000000 */
[----:B------:R-:W-:-:S13]  /*0180*/  ISETP.GE.U32.AND P1, PT, R0, UR5, PT ;  /* 0x0000000500007c0c */ /* 0x000fda000bf26070 */
[----:B------:R-:W-:Y:S02]  /*0190*/  @P1 IADD3 R6, PT, PT, R6, 0x1, RZ ;  /* 0x0000000106061810 */ /* 0x000fe40007ffe0ff */
[----:B------:R-:W-:-:S04]  /*01a0*/  @!P2 LOP3.LUT R6, RZ, UR5, RZ, 0x33, !PT ;  /* 0x00000005ff06ac12 */ /* 0x000fc8000f8e33ff */
[----:B------:R-:W-:-:S04]  /*01b0*/  I2FP.F32.U32 R6, R6 ;  /* 0x0000000600067245 */ /* 0x000fc80000201000 */
[----:B------:R-:W-:-:S13]  /*01c0*/  FSETP.GT.AND P0, PT, R6, -1, PT ;  /* 0xbf8000000600780b */ /* 0x000fda0003f04000 */
[----:B------:R-:W-:Y:S05]  /*01d0*/  @!P0 BRA `(.L_x_5) ;  /* 0x0000000000c48947 */ /* 0x000fea0003800000 */
[----:B------:R-:W0:Y:S01]  /*01e0*/  S2R R8, SR_TID.X ;  /* 0x0000000000087919 */ /* 0x000e220000002100 */
[----:B------:R-:W1:Y:S01]  /*01f0*/  LDC.64 R2, c[0x0][0x380] ;  /* 0x0000e000ff027b82 */ /* 0x000e620000000a00 */
[----:B------:R-:W-:Y:S01]  /*0200*/  FADD R0, R6, 1 ;  /* 0x3f80000006007421 */ /* 0x000fe20000000000 */
[----:B------:R-:W-:Y:S01]  /*0210*/  IMAD.MOV.U32 R11, RZ, RZ, RZ ;  /* 0x000000ffff0b7224 */ /* 0x000fe200078e00ff */
[----:B------:R-:W2:Y:S02]  /*0220*/  LDCU.64 UR6, c[0x0][0x358] ;  /* 0x00006b00ff0677ac */ /* 0x000ea40008000a00 */
[----:B0-2---:R-:W-:-:S07]  /*0230*/  VIADD R8, R8, UR4 ;  /* 0x0000000408087c36 */ /* 0x005fce0008000000 */
.L_x_12:
[----:B------:R-:W-:Y:S01]  /*0240*/  IMAD R4, R11, UR5, R8 ;  /* 0x000000050b047c24 */ /* 0x000fe2000f8e0208 */
[----:B------:R-:W-:Y:S04]  /*0250*/  BSSY.RECONVERGENT B0, `(.L_x_6) ;  /* 0x0000025000007945 */ /* 0x000fe80003800200 */
[----:B------:R-:W-:-:S13]  /*0260*/  ISETP.GE.AND P0, PT, R4, R9, PT ;  /* 0x000000090400720c */ /* 0x000fda0003f06270 */
[----:B------:R-:W-:Y:S05]  /*0270*/  @P0 BRA `(.L_x_7) ;  /* 0x0000000000880947 */ /* 0x000fea0003800000 */
[----:B-1----:R-:W-:-:S05]  /*0280*/  IMAD.WIDE R4, R4, 0x4, R2 ;  /* 0x0000000404047825 */ /* 0x002fca00078e0202 */
[----:B------:R-:W2:Y:S01]  /*0290*/  LDG.E R10, desc[UR6][R4.64] ;  /* 0x00000006040a7981 */ /* 0x000ea2000c1e1900 */
[----:B------:R-:W-:Y:S01]  /*02a0*/  BSSY.RECONVERGENT B1, `(.L_x_8) ;  /* 0x0000011000017945 */ /* 0x000fe20003800200 */
[----:B------:R-:W-:Y:S01]  /*02b0*/  IMAD.WIDE R6, R9, 0x4, R4 ;  /* 0x0000000409067825 */ /* 0x000fe200078e0204 */
[----:B--2---:R-:W-:-:S13]  /*02c0*/  ISETP.NE.AND P0, PT, R10, RZ, PT ;  /* 0x000000ff0a00720c */ /* 0x004fda0003f05270 */
[----:B------:R-:W-:Y:S05]  /*02d0*/  @P0 BRA `(.L_x_9) ;  /* 0x0000000000340947 */ /* 0x000fea0003800000 */
[----:B------:R-:W2:Y:S02]  /*02e0*/  LDG.E R10, desc[UR6][R6.64] ;  /* 0x00000006060a7981 */ /* 0x000ea4000c1e1900 */
[----:B--2---:R-:W-:-:S13]  /*02f0*/  ISETP.NE.AND P0, PT, R10, -0x1, PT ;  /* 0xffffffff0a00780c */ /* 0x004fda0003f05270 */
[----:B------:R-:W-:Y:S05]  /*0300*/  @!P0 BRA `(.L_x_10) ;  /* 0x00000000001c8947 */ /* 0x000fea0003800000 */
[----:B------:R-:W-:Y:S01]  /*0310*/  ISETP.NE.AND P0, PT, R10, 0x1, PT ;  /* 0x000000010a00780c */ /* 0x000fe20003f05270 */
[----:B------:R-:W-:-:S12]  /*0320*/  HFMA2 R10, -RZ, RZ, 0, 0 ;  /* 0x00000000ff0a7431 */ /* 0x000fd800000001ff */
[----:B------:R-:W-:Y:S05]  /*0330*/  @P0 BRA `(.L_x_9) ;  /* 0x00000000001c0947 */ /* 0x000fea0003800000 */
[----:B------:R-:W-:Y:S02]  /*0340*/  IMAD.MOV.U32 R13, RZ, RZ, -0x1 ;  /* 0xffffffffff0d7424 */ /* 0x000fe400078e00ff */
[----:B------:R-:W-:-:S03]  /*0350*/  IMAD.MOV.U32 R10, RZ, RZ, -0x1 ;  /* 0xffffffffff0a7424 */ /* 0x000fc600078e00ff */
[----:B------:R1:W-:Y:S01]  /*0360*/  STG.E desc[UR6][R4.64], R13 ;  /* 0x0000000d04007986 */ /* 0x0003e2000c101906 */
[----:B------:R-:W-:Y:S05]  /*0370*/  BRA `(.L_x_9) ;  /* 0x00000000000c7947 */ /* 0x000fea0003800000 */
.L_x_10:
[----:B------:R-:W-:Y:S01]  /*0380*/  MOV R13, 0x1 ;  /* 0x00000001000d7802 */ /* 0x000fe20000000f00 */
[----:B------:R-:W-:-:S04]  /*0390*/  IMAD.MOV.U32 R10, RZ, RZ, 0x1 ;  /* 0x00000001ff0a7424 */ /* 0x000fc800078e00ff */
[----:B------:R0:W-:Y:S03]  /*03a0*/  STG.E desc[UR6][R4.64], R13 ;  /* 0x0000000d04007986 */ /* 0x0001e6000c101906 */
.L_x_9:
[----:B------:R-:W-:Y:S05]  /*03b0*/  BSYNC.RECONVERGENT B1 ;  /* 0x0000000000017941 */ /* 0x000fea0003800200 */
.L_x_8:
[----:B------:R-:W-:-:S13]  /*03c0*/  ISETP.NE.AND P0, PT, R10, RZ, PT ;  /* 0x000000ff0a00720c */ /* 0x000fda0003f05270 */
[----:B------:R-:W-:Y:S05]  /*03d0*/  @!P0 BRA `(.L_x_7) ;  /* 0x0000000000308947 */ /* 0x000fea0003800000 */
[----:B01----:R-:W2:Y:S02]  /*03e0*/  LDG.E R4, desc[UR6][R6.64] ;  /* 0x0000000606047981 */ /* 0x003ea4000c1e1900 */
[----:B--2---:R-:W-:-:S13]  /*03f0*/  ISETP.NE.AND P0, PT, R4, RZ, PT ;  /* 0x000000ff0400720c */ /* 0x004fda0003f05270 */
[----:B------:R-:W-:Y:S05]  /*0400*/  @P0 BRA `(.L_x_7) ;  /* 0x0000000000240947 */ /* 0x000fea0003800000 */
[----:B------:R-:W-:-:S13]  /*0410*/  ISETP.NE.AND P0, PT, R10, -0x1, PT ;  /* 0xffffffff0a00780c */ /* 0x000fda0003f05270 */
[----:B------:R-:W-:Y:S05]  /*0420*/  @!P0 BRA `(.L_x_11) ;  /* 0x0000000000148947 */ /* 0x000fea0003800000 */
[----:B------:R-:W-:-:S13]  /*0430*/  ISETP.NE.AND P0, PT, R10, 0x1, PT ;  /* 0x000000010a00780c */ /* 0x000fda0003f05270 */
[----:B------:R-:W-:Y:S05]  /*0440*/  @P0 BRA `(.L_x_7) ;  /* 0x0000000000140947 */ /* 0x000fea0003800000 */
[----:B------:R-:W-:-:S05]  /*0450*/  IMAD.MOV.U32 R5, RZ, RZ, -0x1 ;  /* 0xffffffffff057424 */ /* 0x000fca00078e00ff */
[----:B------:R3:W-:Y:S01]  /*0460*/  STG.E desc[UR6][R6.64], R5 ;  /* 0x0000000506007986 */ /* 0x0007e2000c101906 */
[----:B------:R-:W-:Y:S05]  /*0470*/  BRA `(.L_x_7) ;  /* 0x0000000000087947 */ /* 0x000fea0003800000 */
.L_x_11:
[----:B------:R-:W-:-:S05]  /*0480*/  HFMA2 R5, -RZ, RZ, 0, 5.9604644775390625e-08 ;  /* 0x00000001ff057431 */ /* 0x000fca00000001ff */
[----:B------:R2:W-:Y:S02]  /*0490*/  STG.E desc[UR6][R6.64], R5 ;  /* 0x0000000506007986 */ /* 0x0005e4000c101906 */
.L_x_7:
[----:B------:R-:W-:Y:S05]  /*04a0*/  BSYNC.RECONVERGENT B0 ;  /* 0x0000000000007941 */ /* 0x000fea0003800200 */
.L_x_6:
[----:B------:R-:W-:-:S05]  /*04b0*/  VIADD R11, R11, 0x1 ;  /* 0x000000010b0b7836 */ /* 0x000fca0000000000 */
[----:B0123--:R-:W-:-:S04]  /*04c0*/  I2FP.F32.U32 R5, R11 ;  /* 0x0000000b00057245 */ /* 0x00ffc80000201000 */
[----:B------:R-:W-:-:S13]  /*04d0*/  FSETP.GT.AND P0, PT, R0, R5, PT ;  /* 0x000000050000720b */ /* 0x000fda0003f04000 */
[----:B------:R-:W-:Y:S05]  /*04e0*/  @P0 BRA `(.L_x_12) ;  /* 0xfffffffc00540947 */ /* 0x000fea000383ffff */
.L_x_5:
[----:B------:R-:W-:Y:S06]  /*04f0*/  BAR.SYNC.DEFER_BLOCKING 0x0 ;  /* 0x0000000000007b1d */ /* 0x000fec0000010000 */
[----:B------:R-:W-:Y:S05]  /*0500*/  EXIT ;  /* 0x000000000000794d */ /* 0x000fea0003800000 */
.L_x_13:
        /* <DEDUP_REMOVED lines=15> */
.L_x_42:


//--------------------- .text._Z10daVisitarePbS_iiPi --------------------------
	.section	.text._Z10daVisitarePbS_iiPi,"ax",@progbits
	.align	128
        .global         _Z10daVisitarePbS_iiPi
        .type           _Z10daVisitarePbS_iiPi,@function
        .size           _Z10daVisitarePbS_iiPi,(.L_x_43 - _Z10daVisitarePbS_iiPi)
        .other          _Z10daVisitarePbS_iiPi,@"STO_CUDA_ENTRY STV_DEFAULT"
_Z10daVisitarePbS_iiPi:
.text._Z10daVisitarePbS_iiPi:
[----:B------:R-:W-:Y:S01]  /*0000*/  LDC R1, c[0x0][0x37c] ;  /* 0x0000df00ff017b82 */ /* 0x000fe20000000800 */
[----:B------:R-:W0:Y:S07]  /*0010*/  LDCU UR6, c[0x0][0x360] ;  /* 0x00006c00ff0677ac */ /* 0x000e2e0008000800 */
[----:B------:R-:W1:Y:S01]  /*0020*/  LDC R4, c[0x0][0x390] ;  /* 0x0000e400ff047b82 */ /* 0x000e620000000800 */
[----:B------:R-:W0:Y:S07]  /*0030*/  LDCU UR5, c[0x0][0x370] ;  /* 0x00006e00ff0577ac */ /* 0x000e2e0008000800 */
[----:B------:R-:W2:Y:S01]  /*0040*/  S2UR UR4, SR_CTAID.X ;  /* 0x00000000000479c3 */ /* 0x000ea20000002500 */
[----:B0-----:R-:W-:-:S06]  /*0050*/  UIMAD UR5, UR6, UR5, URZ ;  /* 0x00000005060572a4 */ /* 0x001fcc000f8e02ff */
[----:B------:R-:W-:Y:S01]  /*0060*/  IMAD R5, RZ, RZ, -UR5 ;  /* 0x80000005ff057e24 */ /* 0x000fe2000f8e02ff */
[----:B------:R-:W-:Y:S02]  /*0070*/  ISETP.NE.U32.AND P2, PT, RZ, UR5, PT ;  /* 0x00000005ff007c0c */ /* 0x000fe4000bf45070 */
[----:B------:R-:W0:Y:S01]  /*0080*/  I2F.U32.RP R0, UR5 ;  /* 0x0000000500007d06 */ /* 0x000e220008209000 */
[----:B--2---:R-:W-:-:S07]  /*0090*/  UIMAD UR4, UR4, UR6, URZ ;  /* 0x00000006040472a4 */ /* 0x004fce000f8e02ff */
[----:B0-----:R-:W0:Y:S02]  /*00a0*/  MUFU.RCP R0, R0 ;  /* 0x0000000000007308 */ /* 0x001e240000001000 */
[----:B0-----:R-:W-:-:S06]  /*00b0*/  VIADD R2, R0, 0xffffffe ;  /* 0x0ffffffe00027836 */ /* 0x001fcc0000000000 */
[----:B------:R0:W2:Y:S02]  /*00c0*/  F2I.FTZ.U32.TRUNC.NTZ R3, R2 ;  /* 0x0000000200037305 */ /* 0x0000a4000021f000 */
[----:B0-----:R-:W-:Y:S02]  /*00d0*/  IMAD.MOV.U32 R2, RZ, RZ, RZ ;  /* 0x000000ffff027224 */ /* 0x001fe400078e00ff */
[----:B--2---:R-:W-:-:S04]  /*00e0*/  IMAD R5, R5, R3, RZ ;  /* 0x0000000305057224 */ /* 0x004fc800078e02ff */
[----:B------:R-:W-:-:S06]  /*00f0*/  IMAD.HI.U32 R3, R3, R5, R2 ;  /* 0x0000000503037227 */ /* 0x000fcc00078e0002 */
[----:B-1----:R-:W-:-:S05]  /*0100*/  IMAD.HI.U32 R3, R3, R4, RZ ;  /* 0x0000000403037227 */ /* 0x002fca00078e00ff */
        /* <DEDUP_REMOVED lines=12> */
[----:B------:R-:W1:Y:S01]  /*01d0*/  LDC R10, c[0x0][0x394] ;  /* 0x0000e500ff0a7b82 */ /* 0x000e620000000800 */
[----:B------:R-:W-:Y:S01]  /*01e0*/  FADD R0, R0, 1 ;  /* 0x3f80000000007421 */ /* 0x000fe20000000000 */
[----:B------:R-:W-:Y:S01]  /*01f0*/  IMAD.MOV.U32 R9, RZ, RZ, RZ ;  /* 0x000000ffff097224 */ /* 0x000fe200078e00ff */
[----:B------:R-:W2:Y:S01]  /*0200*/  LDCU.64 UR6, c[0x0][0x358] ;  /* 0x00006b00ff0677ac */ /* 0x000ea20008000a00 */
[----:B------:R-:W3:Y:S04]  /*0210*/  LDCU UR12, c[0x0][0x390] ;  /* 0x00007200ff0c77ac */ /* 0x000ee80008000800 */
[----:B------:R-:W4:Y:S01]  /*0220*/  LDC.64 R2, c[0x0][0x398] ;  /* 0x0000e600ff027b82 */ /* 0x000f220000000a00 */
[----:B------:R-:W0:Y:S01]  /*0230*/  LDCU.64 UR8, c[0x0][0x380] ;  /* 0x00007000ff0877ac */ /* 0x000e220008000a00 */
[----:B------:R-:W0:Y:S02]  /*0240*/  LDCU.64 UR10, c[0x0][0x388] ;  /* 0x00007100ff0a77ac */ /* 0x000e240008000a00 */
[----:B0-23--:R-:W-:-:S07]  /*0250*/  VIADD R8, R8, UR4 ;  /* 0x0000000408087c36 */ /* 0x00dfce0008000000 */
.L_x_17:
[C---:B------:R-:W-:Y:S01]  /*0260*/  IMAD R15, R9.reuse, UR5, R8 ;  /* 0x00000005090f7c24 */ /* 0x040fe2000f8e0208 */
[----:B------:R-:W-:Y:S01]  /*0270*/  IADD3 R9, PT, PT, R9, 0x1, RZ ;  /* 0x0000000109097810 */ /* 0x000fe20007ffe0ff */
[----:B------:R-:W-:Y:S03]  /*0280*/  BSSY.RECONVERGENT B0, `(.L_x_15) ;  /* 0x0000012000007945 */ /* 0x000fe60003800200 */
[----:B------:R-:W-:Y:S02]  /*0290*/  ISETP.GE.AND P1, PT, R15, UR12, PT ;  /* 0x0000000c0f007c0c */ /* 0x000fe4000bf26270 */
[----:B0-----:R-:W-:-:S04]  /*02a0*/  I2FP.F32.U32 R5, R9 ;  /* 0x0000000900057245 */ /* 0x001fc80000201000 */
[----:B------:R-:W-:-:S07]  /*02b0*/  FSETP.GT.AND P0, PT, R0, R5, PT ;  /* 0x000000050000720b */ /* 0x000fce0003f04000 */
[----:B------:R-:W-:Y:S06]  /*02c0*/  @P1 BRA `(.L_x_16) ;  /* 0x0000000000341947 */ /* 0x000fec0003800000 */
[----:B-1----:R-:W-:-:S05]  /*02d0*/  IMAD R5, R10, UR12, R15 ;  /* 0x0000000c0a057c24 */ /* 0x002fca000f8e020f */
[----:B------:R-:W-:-:S04]  /*02e0*/  IADD3 R4, P1, PT, R5, UR8, RZ ;  /* 0x0000000805047c10 */ /* 0x000fc8000ff3e0ff */
[----:B------:R-:W-:-:S05]  /*02f0*/  LEA.HI.X.SX32 R5, R5, UR9, 0x1, P1 ;  /* 0x0000000905057c11 */ /* 0x000fca00088f0eff */
[----:B------:R-:W2:Y:S02]  /*0300*/  LDG.E.U8 R4, desc[UR6][R4.64] ;  /* 0x0000000604047981 */ /* 0x000ea4000c1e1100 */
[----:B--2---:R-:W-:-:S13]  /*0310*/  ISETP.NE.AND P1, PT, R4, RZ, PT ;  /* 0x000000ff0400720c */ /* 0x004fda0003f25270 */
[----:B------:R-:W-:Y:S05]  /*0320*/  @!P1 BRA `(.L_x_16) ;  /* 0x00000000001c9947 */ /* 0x000fea0003800000 */
[C---:B------:R-:W-:Y:S01]  /*0330*/  IADD3 R6, P1, PT, R15.reuse, UR10, RZ ;  /* 0x0000000a0f067c10 */ /* 0x040fe2000ff3e0ff */
[----:B------:R-:W-:Y:S02]  /*0340*/  HFMA2 R13, -RZ, RZ, 0, 5.9604644775390625e-08 ;  /* 0x00000001ff0d7431 */ /* 0x000fe400000001ff */
[----:B------:R-:W-:Y:S01]  /*0350*/  IMAD.MOV.U32 R11, RZ, RZ, 0x1 ;  /* 0x00000001ff0b7424 */ /* 0x000fe200078e00ff */
[C---:B------:R-:W-:Y:S01]  /*0360*/  LEA.HI.X.SX32 R7, R15.reuse, UR11, 0x1, P1 ;  /* 0x0000000b0f077c11 */ /* 0x040fe200088f0eff */
[----:B----4-:R-:W-:-:S04]  /*0370*/  IMAD.WIDE R4, R15, 0x4, R2 ;  /* 0x000000040f047825 */ /* 0x010fc800078e0202 */
[----:B------:R0:W-:Y:S04]  /*0380*/  STG.E.U8 desc[UR6][R6.64], R11 ;  /* 0x0000000b06007986 */ /* 0x0001e8000c101106 */
[----:B------:R0:W-:Y:S02]  /*0390*/  STG.E desc[UR6][R4.64], R13 ;  /* 0x0000000d04007986 */ /* 0x0001e4000c101906 */
.L_x_16:
[----:B------:R-:W-:Y:S05]  /*03a0*/  BSYNC.RECONVERGENT B0 ;  /* 0x0000000000007941 */ /* 0x000fea0003800200 */
.L_x_15:
[----:B------:R-:W-:Y:S05]  /*03b0*/  @P0 BRA `(.L_x_17) ;  /* 0xfffffffc00a80947 */ /* 0x000fea000383ffff */
.L_x_14:
[----:B------:R-:W-:Y:S06]  /*03c0*/  BAR.SYNC.DEFER_BLOCKING 0x0 ;  /* 0x0000000000007b1d */ /* 0x000fec0000010000 */
[----:B------:R-:W-:Y:S05]  /*03d0*/  EXIT ;  /* 0x000000000000794d */ /* 0x000fea0003800000 */
.L_x_18:
        /* <DEDUP_REMOVED lines=10> */
.L_x_43:


//--------------------- .text._Z14checkDiagonalePbi --------------------------
	.section	.text._Z14checkDiagonalePbi,"ax",@progbits
	.align	128
        .global         _Z14checkDiagonalePbi
        .type           _Z14checkDiagonalePbi,@function
        .size           _Z14checkDiagonalePbi,(.L_x_44 - _Z14checkDiagonalePbi)
        .other          _Z14checkDiagonalePbi,@"STO_CUDA_ENTRY STV_DEFAULT"
_Z14checkDiagonalePbi:
.text._Z14checkDiagonalePbi:
[----:B------:R-:W0:Y:S08]  /*0000*/  LDC R1, c[0x0][0x37c] ;  /* 0x0000df00ff017b82 */ /* 0x000e300000000800 */
[----:B------:R-:W1:Y:S01]  /*0010*/  LDC R3, c[0x0][0x388] ;  /* 0x0000e200ff037b82 */ /* 0x000e620000000800 */
[----:B------:R-:W2:Y:S01]  /*0020*/  S2R R7, SR_TID.X ;  /* 0x0000000000077919 */ /* 0x000ea20000002100 */
[----:B------:R-:W3:Y:S01]  /*0030*/  LDCU UR5, c[0x0][0x2fc] ;  /* 0x00005f80ff0577ac */ /* 0x000ee20008000800 */
[----:B0-----:R-:W-:Y:S01]  /*0040*/  VIADD R1, R1, 0xfffffff8 ;  /* 0xfffffff801017836 */ /* 0x001fe20000000000 */
[----:B------:R-:W-:Y:S04]  /*0050*/  BSSY.RECONVERGENT B6, `(.L_x_19) ;  /* 0x0000046000067945 */ /* 0x000fe80003800200 */
[----:B------:R-:W2:Y:S08]  /*0060*/  S2UR UR4, SR_CTAID.X ;  /* 0x00000000000479c3 */ /* 0x000eb00000002500 */
[----:B------:R-:W2:Y:S01]  /*0070*/  LDC R2, c[0x0][0x360] ;  /* 0x0000d800ff027b82 */ /* 0x000ea20000000800 */
[----:B-1----:R-:W-:-:S05]  /*0080*/  VIADD R0, R3, 0x1 ;  /* 0x0000000103007836 */ /* 0x002fca0000000000 */
[-C--:B------:R-:W-:Y:S02]  /*0090*/  IABS R8, R0.reuse ;  /* 0x0000000000087213 */ /* 0x080fe40000000000 */
[----:B------:R-:W-:Y:S02]  /*00a0*/  IABS R10, R0 ;  /* 0x00000000000a7213 */ /* 0x000fe40000000000 */
[----:B------:R-:W0:Y:S01]  /*00b0*/  I2F.RP R6, R8 ;  /* 0x0000000800067306 */ /* 0x000e220000209400 */
[----:B------:R-:W-:Y:S02]  /*00c0*/  ISETP.NE.AND P1, PT, R0, RZ, PT ;  /* 0x000000ff0000720c */ /* 0x000fe40003f25270 */
[----:B------:R-:W-:Y:S02]  /*00d0*/  IMAD.MOV R10, RZ, RZ, -R10 ;  /* 0x000000ffff0a7224 */ /* 0x000fe400078e0a0a */
[----:B--2---:R-:W-:Y:S01]  /*00e0*/  IMAD R2, R2, UR4, R7 ;  /* 0x0000000402027c24 */ /* 0x004fe2000f8e0207 */
[----:B------:R-:W1:Y:S04]  /*00f0*/  LDCU UR4, c[0x0][0x2f8] ;  /* 0x00005f00ff0477ac */ /* 0x000e680008000800 */
[----:B------:R-:W-:Y:S01]  /*0100*/  ISETP.GE.AND P2, PT, R2, RZ, PT ;  /* 0x000000ff0200720c */ /* 0x000fe20003f46270 */
[----:B0-----:R-:W0:Y:S02]  /*0110*/  MUFU.RCP R6, R6 ;  /* 0x0000000600067308 */ /* 0x001e240000001000 */
[----:B0-----:R-:W-:Y:S01]  /*0120*/  VIADD R4, R6, 0xffffffe ;  /* 0x0ffffffe06047836 */ /* 0x001fe20000000000 */
[----:B------:R-:W-:-:S05]  /*0130*/  IABS R6, R2 ;  /* 0x0000000200067213 */ /* 0x000fca0000000000 */
[----:B------:R0:W2:Y:S02]  /*0140*/  F2I.FTZ.U32.TRUNC.NTZ R5, R4 ;  /* 0x0000000400057305 */ /* 0x0000a4000021f000 */
[----:B0-----:R-:W-:Y:S02]  /*0150*/  IMAD.MOV.U32 R4, RZ, RZ, RZ ;  /* 0x000000ffff047224 */ /* 0x001fe400078e00ff */
[----:B--2---:R-:W-:-:S04]  /*0160*/  IMAD.MOV R9, RZ, RZ, -R5 ;  /* 0x000000ffff097224 */ /* 0x004fc800078e0a05 */
[----:B------:R-:W-:-:S04]  /*0170*/  IMAD R7, R9, R8, RZ ;  /* 0x0000000809077224 */ /* 0x000fc800078e02ff */
[----:B------:R-:W-:-:S04]  /*0180*/  IMAD.HI.U32 R5, R5, R7, R4 ;  /* 0x0000000705057227 */ /* 0x000fc800078e0004 */
[----:B------:R-:W-:Y:S02]  /*0190*/  IMAD.MOV.U32 R4, RZ, RZ, R10 ;  /* 0x000000ffff047224 */ /* 0x000fe400078e000a */
[----:B------:R-:W-:-:S04]  /*01a0*/  IMAD.HI.U32 R5, R5, R6, RZ ;  /* 0x0000000605057227 */ /* 0x000fc800078e00ff */
[----:B------:R-:W-:Y:S02]  /*01b0*/  IMAD R5, R5, R4, R6 ;  /* 0x0000000405057224 */ /* 0x000fe400078e0206 */
[----:B------:R-:W-:-:S03]  /*01c0*/  IMAD R7, R3, R3, RZ ;  /* 0x0000000303077224 */ /* 0x000fc600078e02ff */
[----:B------:R-:W-:-:S13]  /*01d0*/  ISETP.GT.U32.AND P0, PT, R8, R5, PT ;  /* 0x000000050800720c */ /* 0x000fda0003f04070 */
[----:B------:R-:W-:-:S05]  /*01e0*/  @!P0 IMAD.IADD R5, R5, 0x1, -R8 ;  /* 0x0000000105058824 */ /* 0x000fca00078e0a08 */
[----:B------:R-:W-:-:S13]  /*01f0*/  ISETP.GT.U32.AND P0, PT, R8, R5, PT ;  /* 0x000000050800720c */ /* 0x000fda0003f04070 */
[----:B------:R-:W-:Y:S01]  /*0200*/  @!P0 IMAD.IADD R5, R5, 0x1, -R8 ;  /* 0x0000000105058824 */ /* 0x000fe200078e0a08 */
[----:B------:R-:W-:-:S03]  /*0210*/  ISETP.GE.AND P0, PT, R2, R7, PT ;  /* 0x000000070200720c */ /* 0x000fc60003f06270 */
[----:B------:R-:W-:Y:S01]  /*0220*/  @!P2 IMAD.MOV R5, RZ, RZ, -R5 ;  /* 0x000000ffff05a224 */ /* 0x000fe200078e0a05 */
[----:B------:R-:W-:Y:S02]  /*0230*/  @!P1 LOP3.LUT R5, RZ, R0, RZ, 0x33, !PT ;  /* 0x00000000ff059212 */ /* 0x000fe400078e33ff */
[----:B-1----:R-:W-:Y:S02]  /*0240*/  IADD3 R6, P1, PT, R1, UR4, RZ ;  /* 0x0000000401067c10 */ /* 0x002fe4000ff3e0ff */
[----:B------:R-:W-:-:S03]  /*0250*/  ISETP.NE.OR P0, PT, R5, RZ, P0 ;  /* 0x000000ff0500720c */ /* 0x000fc60000705670 */
[----:B---3--:R-:W-:-:S10]  /*0260*/  IMAD.X R7, RZ, RZ, UR5, P1 ;  /* 0x00000005ff077e24 */ /* 0x008fd400088e06ff */
[----:B------:R-:W-:Y:S05]  /*0270*/  @P0 BRA `(.L_x_20) ;  /* 0x00000000008c0947 */ /* 0x000fea0003800000 */
[----:B------:R-:W0:Y:S01]  /*0280*/  LDC.64 R10, c[0x0][0x358] ;  /* 0x0000d600ff0a7b82 */ /* 0x000e220000000a00 */
[----:B------:R-:W1:Y:S02]  /*0290*/  LDCU.64 UR4, c[0x0][0x380] ;  /* 0x00007000ff0477ac */ /* 0x000e640008000a00 */
[----:B-1----:R-:W-:-:S04]  /*02a0*/  IADD3 R4, P0, PT, R2, UR4, RZ ;  /* 0x0000000402047c10 */ /* 0x002fc8000ff1e0ff */
[----:B------:R-:W-:Y:S02]  /*02b0*/  LEA.HI.X.SX32 R5, R2, UR5, 0x1, P0 ;  /* 0x0000000502057c11 */ /* 0x000fe400080f0eff */
[----:B0-----:R-:W-:Y:S02]  /*02c0*/  R2UR UR6, R10 ;  /* 0x000000000a0672ca */ /* 0x001fe400000e0000 */
[----:B------:R-:W-:-:S13]  /*02d0*/  R2UR UR7, R11 ;  /* 0x000000000b0772ca */ /* 0x000fda00000e0000 */
[----:B------:R-:W2:Y:S01]  /*02e0*/  LDG.E.U8 R8, desc[UR6][R4.64] ;  /* 0x0000000604087981 */ /* 0x000ea2000c1e1100 */
[----:B------:R-:W-:-:S04]  /*02f0*/  LEA.HI R3, R3, R3, RZ, 0x1 ;  /* 0x0000000303037211 */ /* 0x000fc800078f08ff */
[----:B------:R-:W-:-:S05]  /*0300*/  SHF.R.S32.HI R3, RZ, 0x1, R3 ;  /* 0x00000001ff037819 */ /* 0x000fca0000011403 */
[----:B------:R-:W-:Y:S01]  /*0310*/  IMAD R3, R0, R3, RZ ;  /* 0x0000000300037224 */ /* 0x000fe200078e02ff */
[----:B--2---:R-:W-:-:S13]  /*0320*/  ISETP.NE.AND P0, PT, R8, 0x1, PT ;  /* 0x000000010800780c */ /* 0x004fda0003f05270 */
[----:B------:R-:W-:Y:S05]  /*0330*/  @P0 BRA `(.L_x_20) ;  /* 0x00000000005c0947 */ /* 0x000fea0003800000 */
[----:B------:R-:W-:Y:S02]  /*0340*/  R2UR UR4, R10 ;  /* 0x000000000a0472ca */ /* 0x000fe400000e0000 */
[----:B------:R-:W-:Y:S02]  /*0350*/  R2UR UR5, R11 ;  /* 0x000000000b0572ca */ /* 0x000fe400000e0000 */
[----:B------:R-:W-:-:S04]  /*0360*/  IADD3 R4, P0, PT, R3, R4, RZ ;  /* 0x0000000403047210 */ /* 0x000fc80007f1e0ff */
[----:B------:R-:W-:-:S07]  /*0370*/  LEA.HI.X.SX32 R5, R3, R5, 0x1, P0 ;  /* 0x0000000503057211 */ /* 0x000fce00000f0eff */
[----:B------:R-:W2:Y:S02]  /*0380*/  LDG.E.U8 R4, desc[UR4][R4.64] ;  /* 0x0000000404047981 */ /* 0x000ea4000c1e1100 */
[----:B--2---:R-:W-:-:S13]  /*0390*/  ISETP.NE.AND P0, PT, R4, 0x1, PT ;  /* 0x000000010400780c */ /* 0x004fda0003f05270 */
[----:B------:R-:W-:Y:S05]  /*03a0*/  @P0 BRA `(.L_x_20) ;  /* 0x0000000000400947 */ /* 0x000fea0003800000 */
[----:B------:R-:W-:Y:S01]  /*03b0*/  IMAD.IADD R3, R2, 0x1, R3 ;  /* 0x0000000102037824 */ /* 0x000fe200078e0203 */
[----:B------:R-:W-:Y:S01]  /*03c0*/  MOV R16, 0x18 ;  /* 0x0000001800107802 */ /* 0x000fe20000000f00 */
[----:B------:R-:W0:Y:S03]  /*03d0*/  LDCU.64 UR4, c[0x4][URZ] ;  /* 0x01000000ff0477ac */ /* 0x000e260008000a00 */
[----:B------:R1:W-:Y:S01]  /*03e0*/  STL.64 [R1], R2 ;  /* 0x0000000201007387 */ /* 0x0003e20000100a00 */
[----:B------:R1:W2:Y:S01]  /*03f0*/  LDC.64 R8, c[0x4][R16] ;  /* 0x0100000010087b82 */ /* 0x0002a20000000a00 */
[----:B0-----:R-:W-:Y:S02]  /*0400*/  IMAD.U32 R4, RZ, RZ, UR4 ;  /* 0x00000004ff047e24 */ /* 0x001fe4000f8e00ff */
[----:B-1----:R-:W-:-:S07]  /*0410*/  IMAD.U32 R5, RZ, RZ, UR5 ;  /* 0x00000005ff057e24 */ /* 0x002fce000f8e00ff */
[----:B------:R-:W-:-:S07]  /*0420*/  LEPC R20, `(.L_x_21) ;  /* 0x000000001014794e */ /* 0x000fce0000000000 */
[----:B--2---:R-:W-:Y:S05]  /*0430*/  CALL.ABS.NOINC R8 ;  /* 0x0000000008007343 */ /* 0x004fea0003c00000 */
.L_x_21:
[----:B------:R-:W0:Y:S01]  /*0440*/  LDC.64 R16, c[0x4][R16] ;  /* 0x0100000010107b82 */ /* 0x000e220000000a00 */
[----:B------:R-:W1:Y:S01]  /*0450*/  LDCU.64 UR4, c[0x4][0x8] ;  /* 0x01000100ff0477ac */ /* 0x000e620008000a00 */
[----:B------:R-:W-:Y:S01]  /*0460*/  CS2R R6, SRZ ;  /* 0x0000000000067805 */ /* 0x000fe2000001ff00 */
[----:B-1----:R-:W-:Y:S02]  /*0470*/  IMAD.U32 R4, RZ, RZ, UR4 ;  /* 0x00000004ff047e24 */ /* 0x002fe4000f8e00ff */
[----:B------:R-:W-:-:S07]  /*0480*/  IMAD.U32 R5, RZ, RZ, UR5 ;  /* 0x00000005ff057e24 */ /* 0x000fce000f8e00ff */
[----:B------:R-:W-:-:S07]  /*0490*/  LEPC R20, `(.L_x_20) ;  /* 0x000000001014794e */ /* 0x000fce0000000000 */
[----:B0-----:R-:W-:Y:S05]  /*04a0*/  CALL.ABS.NOINC R16 ;  /* 0x0000000010007343 */ /* 0x001fea0003c00000 */
.L_x_20:
[----:B------:R-:W-:Y:S05]  /*04b0*/  BSYNC.RECONVERGENT B6 ;  /* 0x0000000000067941 */ /* 0x000fea0003800200 */
.L_x_19:
[----:B------:R-:W-:-:S13]  /*04c0*/  ISETP.NE.AND P0, PT, R2, RZ, PT ;  /* 0x000000ff0200720c */ /* 0x000fda0003f05270 */
[----:B------:R-:W-:Y:S05]  /*04d0*/  @P0 BRA `(.L_x_22) ;  /* 0x0000000000200947 */ /* 0x000fea0003800000 */
[----:B------:R-:W-:Y:S01]  /*04e0*/  MOV R0, 0x18 ;  /* 0x0000001800007802 */ /* 0x000fe20000000f00 */
[----:B------:R-:W0:Y:S01]  /*04f0*/  LDCU.64 UR4, c[0x4][0x10] ;  /* 0x01000200ff0477ac */ /* 0x000e220008000a00 */
[----:B------:R-:W-:Y:S02]  /*0500*/  CS2R R6, SRZ ;  /* 0x0000000000067805 */ /* 0x000fe4000001ff00 */
[----:B------:R1:W2:Y:S01]  /*0510*/  LDC.64 R2, c[0x4][R0] ;  /* 0x0100000000027b82 */ /* 0x0002a20000000a00 */
[----:B0-----:R-:W-:Y:S02]  /*0520*/  IMAD.U32 R4, RZ, RZ, UR4 ;  /* 0x00000004ff047e24 */ /* 0x001fe4000f8e00ff */
[----:B-1----:R-:W-:-:S07]  /*0530*/  IMAD.U32 R5, RZ, RZ, UR5 ;  /* 0x00000005ff057e24 */ /* 0x002fce000f8e00ff */
[----:B------:R-:W-:-:S07]  /*0540*/  LEPC R20, `(.L_x_22) ;  /* 0x000000001014794e */ /* 0x000fce0000000000 */
[----:B--2---:R-:W-:Y:S05]  /*0550*/  CALL.ABS.NOINC R2 ;  /* 0x0000000002007343 */ /* 0x004fea0003c00000 */
.L_x_22:
[----:B------:R-:W-:Y:S05]  /*0560*/  WARPSYNC.ALL ;  /* 0x0000000000007948 */ /* 0x000fea0003800000 */
[----:B------:R-:W-:Y:S06]  /*0570*/  BAR.SYNC.DEFER_BLOCKING 0x0 ;  /* 0x0000000000007b1d */ /* 0x000fec0000010000 */
[----:B------:R-:W-:Y:S05]  /*0580*/  EXIT ;  /* 0x000000000000794d */ /* 0x000fea0003800000 */
.L_x_23:
        /* <DEDUP_REMOVED lines=15> */
.L_x_44:


//--------------------- .text._Z5provaPbilS_S_    --------------------------
	.section	.text._Z5provaPbilS_S_,"ax",@progbits
	.align	128
        .global         _Z5provaPbilS_S_
        .type           _Z5provaPbilS_S_,@function
        .size           _Z5provaPbilS_S_,(.L_x_40 - _Z5provaPbilS_S_)
        .other          _Z5provaPbilS_S_,@"STO_CUDA_ENTRY STV_DEFAULT"
_Z5provaPbilS_S_:
.text._Z5provaPbilS_S_:
[----:B------:R-:W-:Y:S01]  /*0000*/  LDC R1, c[0x0][0x37c] ;  /* 0x0000df00ff017b82 */ /* 0x000fe20000000800 */
[----:B------:R-:W0:Y:S07]  /*0010*/  LDCU UR7, c[0x0][0x394] ;  /* 0x00007280ff0777ac */ /* 0x000e2e0008000800 */
[----:B------:R-:W1:Y:S01]  /*0020*/  S2UR UR6, SR_CTAID.X ;  /* 0x00000000000679c3 */ /* 0x000e620000002500 */
[----:B------:R-:W1:Y:S01]  /*0030*/  LDCU UR4, c[0x0][0x360] ;  /* 0x00006c00ff0477ac */ /* 0x000e620008000800 */
[----:B------:R-:W2:Y:S01]  /*0040*/  LDCU UR5, c[0x0][0x370] ;  /* 0x00006e00ff0577ac */ /* 0x000ea20008000800 */
[----:B0-----:R-:W-:-:S02]  /*0050*/  UISETP.NE.U32.AND UP0, UPT, UR7, URZ, UPT ;  /* 0x000000ff0700728c */ /* 0x001fc4000bf05070 */
[----:B-1----:R-:W-:Y:S02]  /*0060*/  UIMAD UR6, UR6, UR4, URZ ;  /* 0x00000004060672a4 */ /* 0x002fe4000f8e02ff */
[----:B--2---:R-:W-:-:S05]  /*0070*/  UIMAD UR4, UR4, UR5, URZ ;  /* 0x00000005040472a4 */ /* 0x004fca000f8e02ff */
[----:B------:R-:W-:Y:S07]  /*0080*/  BRA.U UP0, `(.L_x_24) ;  /* 0x0000000100547547 */ /* 0x000fee000b800000 */
[----:B------:R-:W0:Y:S01]  /*0090*/  I2F.U32.RP R0, UR4 ;  /* 0x0000000400007d06 */ /* 0x000e220008209000 */
[----:B------:R-:W1:Y:S01]  /*00a0*/  LDC R4, c[0x0][0x390] ;  /* 0x0000e400ff047b82 */ /* 0x000e620000000800 */
[----:B------:R-:W-:Y:S01]  /*00b0*/  IMAD R5, RZ, RZ, -UR4 ;  /* 0x80000004ff057e24 */ /* 0x000fe2000f8e02ff */
[----:B------:R-:W-:-:S05]  /*00c0*/  ISETP.NE.U32.AND P2, PT, RZ, UR4, PT ;  /* 0x00000004ff007c0c */ /* 0x000fca000bf45070 */
[----:B0-----:R-:W0:Y:S02]  /*00d0*/  MUFU.RCP R0, R0 ;  /* 0x0000000000007308 */ /* 0x001e240000001000 */
[----:B0-----:R-:W-:-:S06]  /*00e0*/  VIADD R2, R0, 0xffffffe ;  /* 0x0ffffffe00027836 */ /* 0x001fcc0000000000 */
[----:B------:R0:W2:Y:S02]  /*00f0*/  F2I.FTZ.U32.TRUNC.NTZ R3, R2 ;  /* 0x0000000200037305 */ /* 0x0000a4000021f000 */
[----:B0-----:R-:W-:Y:S02]  /*0100*/  IMAD.MOV.U32 R2, RZ, RZ, RZ ;  /* 0x000000ffff027224 */ /* 0x001fe400078e00ff */
[----:B--2---:R-:W-:-:S04]  /*0110*/  IMAD R5, R5, R3, RZ ;  /* 0x0000000305057224 */ /* 0x004fc800078e02ff */
[----:B------:R-:W-:-:S06]  /*0120*/  IMAD.HI.U32 R3, R3, R5, R2 ;  /* 0x0000000503037227 */ /* 0x000fcc00078e0002 */
[----:B-1----:R-:W-:-:S04]  /*0130*/  IMAD.HI.U32 R2, R3, R4, RZ ;  /* 0x0000000403027227 */ /* 0x002fc800078e00ff */
[----:B------:R-:W-:-:S04]  /*0140*/  IMAD.MOV R3, RZ, RZ, -R2 ;  /* 0x000000ffff037224 */ /* 0x000fc800078e0a02 */
[----:B------:R-:W-:Y:S02]  /*0150*/  IMAD R0, R3, UR4, R4 ;  /* 0x0000000403007c24 */ /* 0x000fe4000f8e0204 */
[----:B------:R-:W-:-:S03]  /*0160*/  IMAD.MOV.U32 R3, RZ, RZ, RZ ;  /* 0x000000ffff037224 */ /* 0x000fc600078e00ff */
[----:B------:R-:W-:-:S13]  /*0170*/  ISETP.GE.U32.AND P0, PT, R0, UR4, PT ;  /* 0x0000000400007c0c */ /* 0x000fda000bf06070 */
[----:B------:R-:W-:Y:S02]  /*0180*/  @P0 VIADD R0, R0, -UR4 ;  /* 0x8000000400000c36 */ /* 0x000fe40008000000 */
[----:B------:R-:W-:-:S03]  /*0190*/  @P0 VIADD R2, R2, 0x1 ;  /* 0x0000000102020836 */ /* 0x000fc60000000000 */
[----:B------:R-:W-:-:S13]  /*01a0*/  ISETP.GE.U32.AND P1, PT, R0, UR4, PT ;  /* 0x0000000400007c0c */ /* 0x000fda000bf26070 */
[----:B------:R-:W-:Y:S01]  /*01b0*/  @P1 VIADD R2, R2, 0x1 ;  /* 0x0000000102021836 */ /* 0x000fe20000000000 */
[----:B------:R-:W-:Y:S01]  /*01c0*/  @!P2 LOP3.LUT R2, RZ, UR4, RZ, 0x33, !PT ;  /* 0x00000004ff02ac12 */ /* 0x000fe2000f8e33ff */
[----:B------:R-:W-:Y:S06]  /*01d0*/  BRA `(.L_x_25) ;  /* 0x0000000000107947 */ /* 0x000fec0003800000 */
.L_x_24:
[----:B------:R-:W-:-:S07]  /*01e0*/  MOV R0, 0x200 ;  /* 0x0000020000007802 */ /* 0x000fce0000000f00 */
[----:B------:R-:W-:Y:S05]  /*01f0*/  CALL.REL.NOINC `($__internal_0_$__cuda_sm20_div_s64) ;  /* 0x0000000800c87944 */ /* 0x000fea0003c00000 */
[----:B------:R-:W-:Y:S01]  /*0200*/  IMAD.MOV.U32 R2, RZ, RZ, R4 ;  /* 0x000000ffff027224 */ /* 0x000fe200078e0004 */
[----:B------:R-:W-:-:S07]  /*0210*/  MOV R3, R5 ;  /* 0x0000000500037202 */ /* 0x000fce0000000f00 */
.L_x_25:
[----:B------:R-:W0:Y:S02]  /*0220*/  I2F.S64 R2, R2 ;  /* 0x0000000200027312 */ /* 0x000e240000301400 */
[----:B0-----:R-:W-:-:S13]  /*0230*/  FSETP.GT.AND P0, PT, R2, -1, PT ;  /* 0xbf8000000200780b */ /* 0x001fda0003f04000 */
[----:B------:R-:W-:Y:S05]  /*0240*/  @!P0 BRA `(.L_x_26) ;  /* 0x0000000800ac8947 */ /* 0x000fea0003800000 */
[----:B------:R-:W0:Y:S01]  /*0250*/  LDC R7, c[0x0][0x388] ;  /* 0x0000e200ff077b82 */ /* 0x000e220000000800 */
[----:B------:R-:W1:Y:S01]  /*0260*/  S2R R6, SR_TID.X ;  /* 0x0000000000067919 */ /* 0x000e620000002100 */
[----:B------:R-:W-:Y:S01]  /*0270*/  FADD R0, R2, 1 ;  /* 0x3f80000002007421 */ /* 0x000fe20000000000 */
[----:B------:R-:W-:Y:S01]  /*0280*/  IMAD.MOV.U32 R5, RZ, RZ, RZ ;  /* 0x000000ffff057224 */ /* 0x000fe200078e00ff */
[----:B------:R-:W2:Y:S01]  /*0290*/  LDCU.64 UR8, c[0x0][0x358] ;  /* 0x00006b00ff0877ac */ /* 0x000ea20008000a00 */
[CC--:B0-----:R-:W-:Y:S01]  /*02a0*/  LEA.HI R4, R7.reuse, R7.reuse, RZ, 0x1 ;  /* 0x0000000707047211 */ /* 0x0c1fe200078f08ff */
[----:B------:R-:W-:-:S03]  /*02b0*/  IMAD R7, R7, R7, RZ ;  /* 0x0000000707077224 */ /* 0x000fc600078e02ff */
[----:B------:R-:W-:Y:S01]  /*02c0*/  SHF.R.S32.HI R4, RZ, 0x1, R4 ;  /* 0x00000001ff047819 */ /* 0x000fe20000011404 */
[----:B-1----:R-:W-:-:S04]  /*02d0*/  VIADD R6, R6, UR6 ;  /* 0x0000000606067c36 */ /* 0x002fc80008000000 */
[----:B--2---:R-:W-:-:S07]  /*02e0*/  IMAD.MOV R9, RZ, RZ, -R4 ;  /* 0x000000ffff097224 */ /* 0x004fce00078e0a04 */
.L_x_38:
[----:B0-----:R-:W0:Y:S01]  /*02f0*/  LDCU.64 UR10, c[0x0][0x390] ;  /* 0x00007200ff0a77ac */ /* 0x001e220008000a00 */
[----:B------:R-:W-:Y:S01]  /*0300*/  IMAD R8, R5, UR4, R6 ;  /* 0x0000000405087c24 */ /* 0x000fe2000f8e0206 */
[----:B------:R-:W-:Y:S01]  /*0310*/  BSSY.RECONVERGENT B0, `(.L_x_27) ;  /* 0x000006b000007945 */ /* 0x000fe20003800200 */
[----:B-1----:R-:W1:Y:S03]  /*0320*/  LDCU.64 UR12, c[0x0][0x380] ;  /* 0x00007000ff0c77ac */ /* 0x002e660008000a00 */
[----:B------:R-:W-:Y:S02]  /*0330*/  SHF.R.S32.HI R16, RZ, 0x1f, R8 ;  /* 0x0000001fff107819 */ /* 0x000fe40000011408 */
[----:B0-----:R-:W-:-:S04]  /*0340*/  ISETP.GE.U32.AND P0, PT, R8, UR10, PT ;  /* 0x0000000a08007c0c */ /* 0x001fc8000bf06070 */
[----:B------:R-:W-:-:S13]  /*0350*/  ISETP.GE.AND.EX P0, PT, R16, UR11, PT, P0 ;  /* 0x0000000b10007c0c */ /* 0x000fda000bf06300 */
[----:B-1----:R-:W-:Y:S05]  /*0360*/  @P0 BRA `(.L_x_28) ;  /* 0x0000000400940947 */ /* 0x002fea0003800000 */
[----:B------:R-:W0:Y:S02]  /*0370*/  LDCU.64 UR10, c[0x0][0x380] ;  /* 0x00007000ff0a77ac */ /* 0x000e240008000a00 */
[----:B0-----:R-:W-:-:S04]  /*0380*/  IADD3 R2, P0, PT, R8, UR10, RZ ;  /* 0x0000000a08027c10 */ /* 0x001fc8000ff1e0ff */
[----:B------:R-:W-:-:S05]  /*0390*/  IADD3.X R3, PT, PT, R16, UR11, RZ, P0, !PT ;  /* 0x0000000b10037c10 */ /* 0x000fca00087fe4ff */
[----:B------:R-:W2:Y:S01]  /*03a0*/  LDG.E.U8 R10, desc[UR8][R2.64] ;  /* 0x00000008020a7981 */ /* 0x000ea2000c1e1100 */
[----:B------:R-:W-:Y:S01]  /*03b0*/  BSSY.RECONVERGENT B1, `(.L_x_29) ;  /* 0x0000050000017945 */ /* 0x000fe20003800200 */
[----:B--2---:R-:W-:-:S13]  /*03c0*/  ISETP.NE.AND P0, PT, R10, RZ, PT ;  /* 0x000000ff0a00720c */ /* 0x004fda0003f05270 */
[----:B------:R-:W-:Y:S05]  /*03d0*/  @!P0 BRA `(.L_x_30) ;  /* 0x0000000400348947 */ /* 0x000fea0003800000 */
[----:B------:R-:W0:Y:S02]  /*03e0*/  LDC R11, c[0x0][0x388] ;  /* 0x0000e200ff0b7b82 */ /* 0x000e240000000800 */
[----:B0-----:R-:W-:-:S04]  /*03f0*/  IABS R15, R11 ;  /* 0x0000000b000f7213 */ /* 0x001fc80000000000 */
[----:B------:R-:W0:Y:S08]  /*0400*/  I2F.RP R10, R15 ;  /* 0x0000000f000a7306 */ /* 0x000e300000209400 */
[----:B0-----:R-:W0:Y:S02]  /*0410*/  MUFU.RCP R10, R10 ;  /* 0x0000000a000a7308 */ /* 0x001e240000001000 */
[----:B0-----:R-:W-:-:S06]  /*0420*/  VIADD R12, R10, 0xffffffe ;  /* 0x0ffffffe0a0c7836 */ /* 0x001fcc0000000000 */
[----:B------:R0:W1:Y:S02]  /*0430*/  F2I.FTZ.U32.TRUNC.NTZ R13, R12 ;  /* 0x0000000c000d7305 */ /* 0x000064000021f000 */
[----:B0-----:R-:W-:Y:S02]  /*0440*/  IMAD.MOV.U32 R12, RZ, RZ, RZ ;  /* 0x000000ffff0c7224 */ /* 0x001fe400078e00ff */
[----:B-1----:R-:W-:-:S04]  /*0450*/  IMAD.MOV R14, RZ, RZ, -R13 ;  /* 0x000000ffff0e7224 */ /* 0x002fc800078e0a0d */
[----:B------:R-:W-:Y:S01]  /*0460*/  IMAD R17, R14, R15, RZ ;  /* 0x0000000f0e117224 */ /* 0x000fe200078e02ff */
[----:B------:R-:W-:-:S03]  /*0470*/  IABS R14, R8 ;  /* 0x00000008000e7213 */ /* 0x000fc60000000000 */
[----:B------:R-:W-:-:S06]  /*0480*/  IMAD.HI.U32 R13, R13, R17, R12 ;  /* 0x000000110d0d7227 */ /* 0x000fcc00078e000c */
[----:B------:R-:W-:-:S04]  /*0490*/  IMAD.HI.U32 R13, R13, R14, RZ ;  /* 0x0000000e0d0d7227 */ /* 0x000fc800078e00ff */
[----:B------:R-:W-:-:S04]  /*04a0*/  IMAD.MOV R10, RZ, RZ, -R13 ;  /* 0x000000ffff0a7224 */ /* 0x000fc800078e0a0d */
[----:B------:R-:W-:-:S05]  /*04b0*/  IMAD R10, R15, R10, R14 ;  /* 0x0000000a0f0a7224 */ /* 0x000fca00078e020e */
[----:B------:R-:W-:-:S13]  /*04c0*/  ISETP.GT.U32.AND P1, PT, R15, R10, PT ;  /* 0x0000000a0f00720c */ /* 0x000fda0003f24070 */
[-C--:B------:R-:W-:Y:S01]  /*04d0*/  @!P1 IADD3 R10, PT, PT, R10, -R15.reuse, RZ ;  /* 0x8000000f0a0a9210 */ /* 0x080fe20007ffe0ff */
[----:B------:R-:W-:Y:S01]  /*04e0*/  @!P1 VIADD R13, R13, 0x1 ;  /* 0x000000010d0d9836 */ /* 0x000fe20000000000 */
[----:B------:R-:W-:Y:S02]  /*04f0*/  ISETP.NE.AND P1, PT, R11, RZ, PT ;  /* 0x000000ff0b00720c */ /* 0x000fe40003f25270 */
[----:B------:R-:W-:Y:S02]  /*0500*/  ISETP.GE.U32.AND P0, PT, R10, R15, PT ;  /* 0x0000000f0a00720c */ /* 0x000fe40003f06070 */
[----:B------:R-:W-:-:S04]  /*0510*/  LOP3.LUT R10, R8, R11, RZ, 0x3c, !PT ;  /* 0x0000000b080a7212 */ /* 0x000fc800078e3cff */
[----:B------:R-:W-:-:S07]  /*0520*/  ISETP.GE.AND P2, PT, R10, RZ, PT ;  /* 0x000000ff0a00720c */ /* 0x000fce0003f46270 */
[----:B------:R-:W-:-:S06]  /*0530*/  @P0 VIADD R13, R13, 0x1 ;  /* 0x000000010d0d0836 */ /* 0x000fcc0000000000 */
[----:B------:R-:W-:Y:S01]  /*0540*/  @!P2 IMAD.MOV R13, RZ, RZ, -R13 ;  /* 0x000000ffff0da224 */ /* 0x000fe200078e0a0d */
[----:B------:R-:W-:Y:S02]  /*0550*/  @!P1 LOP3.LUT R13, RZ, R11, RZ, 0x33, !PT ;  /* 0x0000000bff0d9212 */ /* 0x000fe400078e33ff */
[----:B------:R-:W-:-:S03]  /*0560*/  ISETP.GE.AND P1, PT, R11, 0x1, PT ;  /* 0x000000010b00780c */ /* 0x000fc60003f26270 */
[----:B------:R-:W-:-:S04]  /*0570*/  IMAD.MOV R15, RZ, RZ, -R13 ;  /* 0x000000ffff0f7224 */ /* 0x000fc800078e0a0d */
[----:B------:R-:W-:-:S05]  /*0580*/  IMAD R15, R11, R15, R8 ;  /* 0x0000000f0b0f7224 */ /* 0x000fca00078e0208 */
[----:B------:R-:W-:-:S04]  /*0590*/  ISETP.GE.AND P0, PT, R15, R4, PT ;  /* 0x000000040f00720c */ /* 0x000fc80003f06270 */
[----:B------:R-:W-:-:S05]  /*05a0*/  SEL R10, R4, R9, !P0 ;  /* 0x00000009040a7207 */ /* 0x000fca0004000000 */
[----:B------:R-:W-:Y:S01]  /*05b0*/  IMAD.IADD R10, R15, 0x1, R10 ;  /* 0x000000010f0a7824 */ /* 0x000fe200078e020a */
[----:B------:R-:W-:Y:S06]  /*05c0*/  @!P1 BRA `(.L_x_30) ;  /* 0x0000000000b89947 */ /* 0x000fec0003800000 */
[----:B------:R-:W0:Y:S01]  /*05d0*/  LDC R12, c[0x0][0x388] ;  /* 0x0000e200ff0c7b82 */ /* 0x000e220000000800 */
[----:B------:R-:W-:Y:S01]  /*05e0*/  I2FP.F32.S32 R13, R13 ;  /* 0x0000000d000d7245 */ /* 0x000fe20000201400 */
[----:B------:R-:W-:-:S04]  /*05f0*/  IMAD R14, R10, R11, RZ ;  /* 0x0000000b0a0e7224 */ /* 0x000fc800078e02ff */
[----:B------:R-:W-:Y:S01]  /*0600*/  IMAD.IADD R15, R14, 0x1, R11 ;  /* 0x000000010e0f7824 */ /* 0x000fe200078e020b */
[----:B------:R-:W1:Y:S06]  /*0610*/  F2I.TRUNC.NTZ R13, R13 ;  /* 0x0000000d000d7305 */ /* 0x000e6c000020f100 */
.L_x_33:
[----:B--2---:R-:W-:-:S04]  /*0620*/  IADD3 R10, P0, PT, R14, UR12, RZ ;  /* 0x0000000c0e0a7c10 */ /* 0x004fc8000ff1e0ff */
[----:B------:R-:W-:-:S05]  /*0630*/  LEA.HI.X.SX32 R11, R14, UR13, 0x1, P0 ;  /* 0x0000000d0e0b7c11 */ /* 0x000fca00080f0eff */
[----:B------:R-:W2:Y:S01]  /*0640*/  LDG.E.U8 R10, desc[UR8][R10.64] ;  /* 0x000000080a0a7981 */ /* 0x000ea2000c1e1100 */
[----:B------:R-:W-:Y:S01]  /*0650*/  BSSY.RECONVERGENT B2, `(.L_x_31) ;  /* 0x0000022000027945 */ /* 0x000fe20003800200 */
[----:B--2---:R-:W-:-:S13]  /*0660*/  ISETP.NE.AND P0, PT, R10, RZ, PT ;  /* 0x000000ff0a00720c */ /* 0x004fda0003f05270 */
[----:B------:R-:W-:Y:S05]  /*0670*/  @!P0 BRA `(.L_x_32) ;  /* 0x00000000007c8947 */ /* 0x000fea0003800000 */
[----:B0-----:R-:W-:Y:S02]  /*0680*/  IABS R17, R12 ;  /* 0x0000000c00117213 */ /* 0x001fe40000000000 */
[----:B------:R-:W-:Y:S02]  /*0690*/  IABS R20, R14 ;  /* 0x0000000e00147213 */ /* 0x000fe40000000000 */
[----:B------:R-:W0:Y:S01]  /*06a0*/  I2F.RP R18, R17 ;  /* 0x0000001100127306 */ /* 0x000e220000209400 */
[----:B------:R-:W-:Y:S02]  /*06b0*/  ISETP.GE.AND P1, PT, R14, RZ, PT ;  /* 0x000000ff0e00720c */ /* 0x000fe40003f26270 */
[----:B------:R-:W-:-:S05]  /*06c0*/  ISETP.NE.AND P2, PT, R12, RZ, PT ;  /* 0x000000ff0c00720c */ /* 0x000fca0003f45270 */
[----:B0-----:R-:W0:Y:S02]  /*06d0*/  MUFU.RCP R18, R18 ;  /* 0x0000001200127308 */ /* 0x001e240000001000 */
[----:B0-----:R-:W-:-:S06]  /*06e0*/  VIADD R19, R18, 0xffffffe ;  /* 0x0ffffffe12137836 */ /* 0x001fcc0000000000 */
[----:B------:R-:W0:Y:S02]  /*06f0*/  F2I.FTZ.U32.TRUNC.NTZ R11, R19 ;  /* 0x00000013000b7305 */ /* 0x000e24000021f000 */
[----:B0-----:R-:W-:-:S05]  /*0700*/  IADD3 R10, PT, PT, RZ, -R11, RZ ;  /* 0x8000000bff0a7210 */ /* 0x001fca0007ffe0ff */
[----:B------:R-:W-:Y:S02]  /*0710*/  IMAD R21, R10, R17, RZ ;  /* 0x000000110a157224 */ /* 0x000fe400078e02ff */
[----:B------:R-:W-:-:S04]  /*0720*/  IMAD.MOV.U32 R10, RZ, RZ, RZ ;  /* 0x000000ffff0a7224 */ /* 0x000fc800078e00ff */
[----:B------:R-:W-:-:S04]  /*0730*/  IMAD.HI.U32 R10, R11, R21, R10 ;  /* 0x000000150b0a7227 */ /* 0x000fc800078e000a */
[----:B------:R-:W-:-:S04]  /*0740*/  IMAD.MOV.U32 R11, RZ, RZ, R20 ;  /* 0x000000ffff0b7224 */ /* 0x000fc800078e0014 */
[----:B------:R-:W-:-:S04]  /*0750*/  IMAD.HI.U32 R10, R10, R11, RZ ;  /* 0x0000000b0a0a7227 */ /* 0x000fc800078e00ff */
[----:B------:R-:W-:-:S04]  /*0760*/  IMAD.MOV R10, RZ, RZ, -R10 ;  /* 0x000000ffff0a7224 */ /* 0x000fc800078e0a0a */
[----:B------:R-:W-:-:S05]  /*0770*/  IMAD R10, R17, R10, R11 ;  /* 0x0000000a110a7224 */ /* 0x000fca00078e020b */
[----:B------:R-:W-:-:S13]  /*0780*/  ISETP.GT.U32.AND P0, PT, R17, R10, PT ;  /* 0x0000000a1100720c */ /* 0x000fda0003f04070 */
[----:B------:R-:W-:-:S05]  /*0790*/  @!P0 IMAD.IADD R10, R10, 0x1, -R17 ;  /* 0x000000010a0a8824 */ /* 0x000fca00078e0a11 */
[----:B------:R-:W-:-:S13]  /*07a0*/  ISETP.GT.U32.AND P0, PT, R17, R10, PT ;  /* 0x0000000a1100720c */ /* 0x000fda0003f04070 */
[----:B------:R-:W-:-:S04]  /*07b0*/  @!P0 IMAD.IADD R10, R10, 0x1, -R17 ;  /* 0x000000010a0a8824 */ /* 0x000fc800078e0a11 */
[----:B------:R-:W-:-:S04]  /*07c0*/  IMAD.MOV.U32 R18, RZ, RZ, R10 ;  /* 0x000000ffff127224 */ /* 0x000fc800078e000a */
[----:B------:R-:W-:Y:S01]  /*07d0*/  @!P1 IMAD.MOV R18, RZ, RZ, -R18 ;  /* 0x000000ffff129224 */ /* 0x000fe200078e0a12 */
[----:B------:R-:W-:-:S04]  /*07e0*/  @!P2 LOP3.LUT R18, RZ, R12, RZ, 0x33, !PT ;  /* 0x0000000cff12a212 */ /* 0x000fc800078e33ff */
[----:B-1----:R-:W-:-:S13]  /*07f0*/  ISETP.NE.AND P0, PT, R18, R13, PT ;  /* 0x0000000d1200720c */ /* 0x002fda0003f05270 */
[----:B------:R-:W0:Y:S01]  /*0800*/  @P0 LDC.64 R10, c[0x0][0x398] ;  /* 0x0000e600ff0a0b82 */ /* 0x000e220000000a00 */
[----:B------:R-:W-:Y:S02]  /*0810*/  @P0 IMAD R17, R13, R12, R18 ;  /* 0x0000000c0d110224 */ /* 0x000fe400078e0212 */
[----:B------:R-:W-:-:S03]  /*0820*/  HFMA2 R18, -RZ, RZ, 0, 5.9604644775390625e-08 ;  /* 0x00000001ff127431 */ /* 0x000fc600000001ff */
[----:B0-----:R-:W-:-:S04]  /*0830*/  @P0 IADD3 R10, P1, PT, R17, R10, RZ ;  /* 0x0000000a110a0210 */ /* 0x001fc80007f3e0ff */
[----:B------:R-:W-:Y:S02]  /*0840*/  @P0 LEA.HI.X.SX32 R11, R17, R11, 0x1, P1 ;  /* 0x0000000b110b0211 */ /* 0x000fe400008f0eff */
[----:B------:R-:W-:-:S05]  /*0850*/  @P0 PRMT R17, R18, 0x7610, R17 ;  /* 0x0000761012110816 */ /* 0x000fca0000000011 */
[----:B------:R2:W-:Y:S02]  /*0860*/  @P0 STG.E.U8 desc[UR8][R10.64], R17 ;  /* 0x000000110a000986 */ /* 0x0005e4000c101108 */
.L_x_32:
[----:B------:R-:W-:Y:S05]  /*0870*/  BSYNC.RECONVERGENT B2 ;  /* 0x0000000000027941 */ /* 0x000fea0003800200 */
.L_x_31:
[----:B------:R-:W-:-:S05]  /*0880*/  VIADD R14, R14, 0x1 ;  /* 0x000000010e0e7836 */ /* 0x000fca0000000000 */
[----:B------:R-:W-:-:S13]  /*0890*/  ISETP.GE.AND P0, PT, R14, R15, PT ;  /* 0x0000000f0e00720c */ /* 0x000fda0003f06270 */
[----:B------:R-:W-:Y:S05]  /*08a0*/  @!P0 BRA `(.L_x_33) ;  /* 0xfffffffc005c8947 */ /* 0x000fea000383ffff */
.L_x_30:
[----:B------:R-:W-:Y:S05]  /*08b0*/  BSYNC.RECONVERGENT B1 ;  /* 0x0000000000017941 */ /* 0x000fea0003800200 */
.L_x_29:
[----:B------:R-:W2:Y:S02]  /*08c0*/  LDCU.64 UR10, c[0x0][0x398] ;  /* 0x00007300ff0a77ac */ /* 0x000ea40008000a00 */
[----:B--2---:R-:W-:-:S04]  /*08d0*/  IADD3 R10, P0, PT, R8, UR10, RZ ;  /* 0x0000000a080a7c10 */ /* 0x004fc8000ff1e0ff */
[----:B------:R-:W-:-:S05]  /*08e0*/  IADD3.X R11, PT, PT, R16, UR11, RZ, P0, !PT ;  /* 0x0000000b100b7c10 */ /* 0x000fca00087fe4ff */
[----:B0-----:R-:W2:Y:S01]  /*08f0*/  LDG.E.U8 R12, desc[UR8][R10.64] ;  /* 0x000000080a0c7981 */ /* 0x001ea2000c1e1100 */
[----:B------:R-:W-:Y:S01]  /*0900*/  BSSY.RECONVERGENT B1, `(.L_x_34) ;  /* 0x000000a000017945 */ /* 0x000fe20003800200 */
[----:B------:R-:W-:Y:S02]  /*0910*/  PRMT R15, RZ, 0x7610, R15 ;  /* 0x00007610ff0f7816 */ /* 0x000fe4000000000f */
[----:B--2---:R-:W-:-:S13]  /*0920*/  ISETP.NE.AND P0, PT, R12, RZ, PT ;  /* 0x000000ff0c00720c */ /* 0x004fda0003f05270 */
[----:B------:R-:W-:Y:S05]  /*0930*/  @!P0 BRA `(.L_x_35) ;  /* 0x0000000000188947 */ /* 0x000fea0003800000 */
[----:B------:R-:W0:Y:S01]  /*0940*/  LDCU.64 UR10, c[0x0][0x3a0] ;  /* 0x00007400ff0a77ac */ /* 0x000e220008000a00 */
[----:B------:R-:W-:Y:S01]  /*0950*/  IMAD.MOV.U32 R14, RZ, RZ, 0x1 ;  /* 0x00000001ff0e7424 */ /* 0x000fe200078e00ff */
[----:B0-----:R-:W-:-:S04]  /*0960*/  IADD3 R12, P0, PT, R8, UR10, RZ ;  /* 0x0000000a080c7c10 */ /* 0x001fc8000ff1e0ff */
[----:B-1----:R-:W-:-:S05]  /*0970*/  IADD3.X R13, PT, PT, R16, UR11, RZ, P0, !PT ;  /* 0x0000000b100d7c10 */ /* 0x002fca00087fe4ff */
[----:B------:R0:W-:Y:S04]  /*0980*/  STG.E.U8 desc[UR8][R12.64], R14 ;  /* 0x0000000e0c007986 */ /* 0x0001e8000c101108 */
[----:B------:R0:W5:Y:S02]  /*0990*/  LDG.E.U8 R15, desc[UR8][R10.64] ;  /* 0x000000080a0f7981 */ /* 0x000164000c1e1100 */
.L_x_35:
[----:B------:R-:W-:Y:S05]  /*09a0*/  BSYNC.RECONVERGENT B1 ;  /* 0x0000000000017941 */ /* 0x000fea0003800200 */
.L_x_34:
[----:B-----5:R2:W-:Y:S02]  /*09b0*/  STG.E.U8 desc[UR8][R2.64], R15 ;  /* 0x0000000f02007986 */ /* 0x0205e4000c101108 */
.L_x_28:
[----:B------:R-:W-:Y:S05]  /*09c0*/  BSYNC.RECONVERGENT B0 ;  /* 0x0000000000007941 */ /* 0x000fea0003800200 */
.L_x_27:
[----:B------:R-:W-:Y:S01]  /*09d0*/  BAR.SYNC.DEFER_BLOCKING 0x0 ;  /* 0x0000000000007b1d */ /* 0x000fe20000010000 */
[----:B------:R-:W-:-:S05]  /*09e0*/  ISETP.GE.AND P0, PT, R8, R7, PT ;  /* 0x000000070800720c */ /* 0x000fca0003f06270 */
[----:B------:R-:W-:Y:S08]  /*09f0*/  BSSY.RECONVERGENT B0, `(.L_x_36) ;  /* 0x000002c000007945 */ /* 0x000ff00003800200 */
[----:B------:R-:W-:Y:S05]  /*0a00*/  @P0 BRA `(.L_x_37) ;  /* 0x0000000000a80947 */ /* 0x000fea0003800000 */
[----:B--2---:R-:W2:Y:S01]  /*0a10*/  LDC R3, c[0x0][0x388] ;  /* 0x0000e200ff037b82 */ /* 0x004ea20000000800 */
[----:B0-----:R-:W-:Y:S01]  /*0a20*/  IABS R14, R8 ;  /* 0x00000008000e7213 */ /* 0x001fe20000000000 */
[----:B------:R-:W0:Y:S01]  /*0a30*/  LDCU.64 UR10, c[0x0][0x3a0] ;  /* 0x00007400ff0a77ac */ /* 0x000e220008000a00 */
[----:B--2---:R-:W-:-:S04]  /*0a40*/  IABS R2, R3 ;  /* 0x0000000300027213 */ /* 0x004fc80000000000 */
[----:B------:R-:W2:Y:S08]  /*0a50*/  I2F.RP R12, R2 ;  /* 0x00000002000c7306 */ /* 0x000eb00000209400 */
[----:B--2---:R-:W2:Y:S02]  /*0a60*/  MUFU.RCP R12, R12 ;  /* 0x0000000c000c7308 */ /* 0x004ea40000001000 */
[----:B--2---:R-:W-:-:S06]  /*0a70*/  VIADD R10, R12, 0xffffffe ;  /* 0x0ffffffe0c0a7836 */ /* 0x004fcc0000000000 */
[----:B------:R2:W1:Y:S02]  /*0a80*/  F2I.FTZ.U32.TRUNC.NTZ R11, R10 ;  /* 0x0000000a000b7305 */ /* 0x000464000021f000 */
[----:B--2---:R-:W-:Y:S02]  /*0a90*/  IMAD.MOV.U32 R10, RZ, RZ, RZ ;  /* 0x000000ffff0a7224 */ /* 0x004fe400078e00ff */
[----:B-1----:R-:W-:-:S04]  /*0aa0*/  IMAD.MOV R13, RZ, RZ, -R11 ;  /* 0x000000ffff0d7224 */ /* 0x002fc800078e0a0b */
[----:B------:R-:W-:-:S04]  /*0ab0*/  IMAD R13, R13, R2, RZ ;  /* 0x000000020d0d7224 */ /* 0x000fc800078e02ff */
[----:B------:R-:W-:-:S04]  /*0ac0*/  IMAD.HI.U32 R13, R11, R13, R10 ;  /* 0x0000000d0b0d7227 */ /* 0x000fc800078e000a */
[----:B------:R-:W-:-:S04]  /*0ad0*/  IMAD.MOV.U32 R11, RZ, RZ, R14 ;  /* 0x000000ffff0b7224 */ /* 0x000fc800078e000e */
        /* <DEDUP_REMOVED lines=10> */
[----:B------:R-:W-:-:S04]  /*0b80*/  @P1 VIADD R13, R13, 0x1 ;  /* 0x000000010d0d1836 */ /* 0x000fc80000000000 */
[----:B------:R-:W-:-:S04]  /*0b90*/  IMAD.MOV.U32 R2, RZ, RZ, R13 ;  /* 0x000000ffff027224 */ /* 0x000fc800078e000d */
[----:B------:R-:W-:Y:S01]  /*0ba0*/  @!P2 IMAD.MOV R2, RZ, RZ, -R2 ;  /* 0x000000ffff02a224 */ /* 0x000fe200078e0a02 */
[----:B------:R-:W-:-:S04]  /*0bb0*/  @!P0 LOP3.LUT R2, RZ, R3, RZ, 0x33, !PT ;  /* 0x00000003ff028212 */ /* 0x000fc800078e33ff */
[----:B------:R-:W-:Y:S01]  /*0bc0*/  I2FP.F32.S32 R12, R2 ;  /* 0x00000002000c7245 */ /* 0x000fe20000201400 */
[----:B------:R-:W-:-:S04]  /*0bd0*/  IMAD.MOV R2, RZ, RZ, -R2 ;  /* 0x000000ffff027224 */ /* 0x000fc800078e0a02 */
[----:B------:R-:W-:Y:S01]  /*0be0*/  IMAD R8, R3, R2, R8 ;  /* 0x0000000203087224 */ /* 0x000fe200078e0208 */
[----:B------:R-:W1:Y:S03]  /*0bf0*/  F2I.TRUNC.NTZ R12, R12 ;  /* 0x0000000c000c7305 */ /* 0x000e66000020f100 */
[-C--:B-1----:R-:W-:Y:S02]  /*0c00*/  IMAD R11, R12, R3.reuse, R8 ;  /* 0x000000030c0b7224 */ /* 0x082fe400078e0208 */
[----:B------:R-:W-:-:S03]  /*0c10*/  IMAD R8, R8, R3, R12 ;  /* 0x0000000308087224 */ /* 0x000fc600078e020c */
[C---:B0-----:R-:W-:Y:S02]  /*0c20*/  IADD3 R2, P0, PT, R11.reuse, UR10, RZ ;  /* 0x0000000a0b027c10 */ /* 0x041fe4000ff1e0ff */
[C---:B------:R-:W-:Y:S02]  /*0c30*/  IADD3 R10, P1, PT, R8.reuse, UR10, RZ ;  /* 0x0000000a080a7c10 */ /* 0x040fe4000ff3e0ff */
[----:B------:R-:W-:Y:S02]  /*0c40*/  LEA.HI.X.SX32 R3, R11, UR11, 0x1, P0 ;  /* 0x0000000b0b037c11 */ /* 0x000fe400080f0eff */
[----:B------:R-:W-:-:S03]  /*0c50*/  LEA.HI.X.SX32 R11, R8, UR11, 0x1, P1 ;  /* 0x0000000b080b7c11 */ /* 0x000fc600088f0eff */
[----:B------:R-:W2:Y:S04]  /*0c60*/  LDG.E.U8 R8, desc[UR8][R2.64] ;  /* 0x0000000802087981 */ /* 0x000ea8000c1e1100 */
[----:B------:R-:W2:Y:S02]  /*0c70*/  LDG.E.U8 R11, desc[UR8][R10.64] ;  /* 0x000000080a0b7981 */ /* 0x000ea4000c1e1100 */
[----:B--2---:R-:W-:-:S04]  /*0c80*/  LOP3.LUT P0, RZ, R11, 0xff, R8, 0xc8, !PT ;  /* 0x000000ff0bff7812 */ /* 0x004fc8000780c808 */
[----:B------:R-:W-:-:S05]  /*0c90*/  SEL R13, RZ, 0x1, !P0 ;  /* 0x00000001ff0d7807 */ /* 0x000fca0004000000 */
[----:B------:R3:W-:Y:S04]  /*0ca0*/  STG.E.U8 desc[UR8][R2.64], R13 ;  /* 0x0000000d02007986 */ /* 0x0007e8000c101108 */
.L_x_37:
[----:B------:R-:W-:Y:S05]  /*0cb0*/  BSYNC.RECONVERGENT B0 ;  /* 0x0000000000007941 */ /* 0x000fea0003800200 */
.L_x_36:
[----:B------:R-:W-:-:S05]  /*0cc0*/  VIADD R5, R5, 0x1 ;  /* 0x0000000105057836 */ /* 0x000fca0000000000 */
[----:B--23--:R-:W-:-:S04]  /*0cd0*/  I2FP.F32.U32 R3, R5 ;  /* 0x0000000500037245 */ /* 0x00cfc80000201000 */
[----:B------:R-:W-:-:S13]  /*0ce0*/  FSETP.GT.AND P0, PT, R0, R3, PT ;  /* 0x000000030000720b */ /* 0x000fda0003f04000 */
[----:B------:R-:W-:Y:S05]  /*0cf0*/  @P0 BRA `(.L_x_38) ;  /* 0xfffffff4007c0947 */ /* 0x000fea000383ffff */
.L_x_26:
[----:B------:R-:W-:Y:S06]  /*0d00*/  BAR.SYNC.DEFER_BLOCKING 0x0 ;  /* 0x0000000000007b1d */ /* 0x000fec0000010000 */
[----:B------:R-:W-:Y:S05]  /*0d10*/  EXIT ;  /* 0x000000000000794d */ /* 0x000fea0003800000 */
        .weak           $__internal_0_$__cuda_sm20_div_s64
        .type           $__internal_0_$__cuda_sm20_div_s64,@function
        .size           $__internal_0_$__cuda_sm20_div_s64,(.L_x_40 - $__internal_0_$__cuda_sm20_div_s64)
$__internal_0_$__cuda_sm20_div_s64:
[----:B------:R-:W-:Y:S02]  /*0d20*/  UMOV UR5, URZ ;  /* 0x000000ff00057c82 */ /* 0x000fe40008000000 */
[----:B------:R-:W0:Y:S08]  /*0d30*/  I2F.U64.RP R6, UR4 ;  /* 0x0000000400067d12 */ /* 0x000e300008309000 */
[----:B0-----:R-:W0:Y:S02]  /*0d40*/  MUFU.RCP R6, R6 ;  /* 0x0000000600067308 */ /* 0x001e240000001000 */
[----:B0-----:R-:W-:-:S06]  /*0d50*/  VIADD R4, R6, 0x1ffffffe ;  /* 0x1ffffffe06047836 */ /* 0x001fcc0000000000 */
[----:B------:R-:W0:Y:S02]  /*0d60*/  F2I.U64.TRUNC R4, R4 ;  /* 0x0000000400047311 */ /* 0x000e24000020d800 */
[----:B0-----:R-:W-:-:S04]  /*0d70*/  IMAD.WIDE.U32 R2, R4, UR4, RZ ;  /* 0x0000000404027c25 */ /* 0x001fc8000f8e00ff */
[----:B------:R-:W-:Y:S01]  /*0d80*/  IMAD R3, R5, UR4, R3 ;  /* 0x0000000405037c24 */ /* 0x000fe2000f8e0203 */
[----:B------:R-:W-:-:S04]  /*0d90*/  IADD3 R7, P0, PT, RZ, -R2, RZ ;  /* 0x80000002ff077210 */ /* 0x000fc80007f1e0ff */
[----:B------:R-:W-:Y:S01]  /*0da0*/  IADD3.X R9, PT, PT, RZ, ~R3, RZ, P0, !PT ;  /* 0x80000003ff097210 */ /* 0x000fe200007fe4ff */
[----:B------:R-:W-:-:S04]  /*0db0*/  IMAD.HI.U32 R2, R4, R7, RZ ;  /* 0x0000000704027227 */ /* 0x000fc800078e00ff */
[----:B------:R-:W-:Y:S02]  /*0dc0*/  IMAD.MOV.U32 R3, RZ, RZ, R4 ;  /* 0x000000ffff037224 */ /* 0x000fe400078e0004 */
[-C--:B------:R-:W-:Y:S02]  /*0dd0*/  IMAD R11, R5, R9.reuse, RZ ;  /* 0x00000009050b7224 */ /* 0x080fe400078e02ff */
[----:B------:R-:W-:-:S04]  /*0de0*/  IMAD.WIDE.U32 R2, P0, R4, R9, R2 ;  /* 0x0000000904027225 */ /* 0x000fc80007800002 */
[----:B------:R-:W-:-:S04]  /*0df0*/  IMAD.HI.U32 R9, R5, R9, RZ ;  /* 0x0000000905097227 */ /* 0x000fc800078e00ff */
[----:B------:R-:W-:-:S04]  /*0e00*/  IMAD.HI.U32 R2, P1, R5, R7, R2 ;  /* 0x0000000705027227 */ /* 0x000fc80007820002 */
[----:B------:R-:W-:Y:S01]  /*0e10*/  IMAD.X R6, R9, 0x1, R5, P0 ;  /* 0x0000000109067824 */ /* 0x000fe200000e0605 */
[----:B------:R-:W-:Y:S02]  /*0e20*/  IADD3 R7, P2, PT, R11, R2, RZ ;  /* 0x000000020b077210 */ /* 0x000fe40007f5e0ff */
[----:B------:R-:W0:Y:S02]  /*0e30*/  LDC.64 R2, c[0x0][0x390] ;  /* 0x0000e400ff027b82 */ /* 0x000e240000000a00 */
[----:B------:R-:W-:Y:S01]  /*0e40*/  IADD3.X R9, PT, PT, RZ, RZ, R6, P2, P1 ;  /* 0x000000ffff097210 */ /* 0x000fe200017e2406 */
[----:B------:R-:W-:-:S03]  /*0e50*/  IMAD.WIDE.U32 R4, R7, UR4, RZ ;  /* 0x0000000407047c25 */ /* 0x000fc6000f8e00ff */
[----:B------:R-:W-:Y:S01]  /*0e60*/  IADD3 R13, P0, PT, RZ, -R4, RZ ;  /* 0x80000004ff0d7210 */ /* 0x000fe20007f1e0ff */
[----:B------:R-:W-:-:S04]  /*0e70*/  IMAD R4, R9, UR4, R5 ;  /* 0x0000000409047c24 */ /* 0x000fc8000f8e0205 */
[----:B------:R-:W-:-:S04]  /*0e80*/  IMAD.HI.U32 R6, R7, R13, RZ ;  /* 0x0000000d07067227 */ /* 0x000fc800078e00ff */
[----:B------:R-:W-:-:S04]  /*0e90*/  IMAD.X R4, RZ, RZ, ~R4, P0 ;  /* 0x000000ffff047224 */ /* 0x000fc800000e0e04 */
[----:B------:R-:W-:Y:S01]  /*0ea0*/  IMAD.WIDE.U32 R6, P0, R7, R4, R6 ;  /* 0x0000000407067225 */ /* 0x000fe20007800006 */
[----:B0-----:R-:W-:-:S03]  /*0eb0*/  ISETP.GE.AND P1, PT, R3, RZ, PT ;  /* 0x000000ff0300720c */ /* 0x001fc60003f26270 */
[C---:B------:R-:W-:Y:S01]  /*0ec0*/  IMAD R8, R9.reuse, R4, RZ ;  /* 0x0000000409087224 */ /* 0x040fe200078e02ff */
[----:B------:R-:W-:Y:S01]  /*0ed0*/  IADD3 R11, P4, PT, RZ, -R2, RZ ;  /* 0x80000002ff0b7210 */ /* 0x000fe20007f9e0ff */
[----:B------:R-:W-:-:S03]  /*0ee0*/  IMAD.HI.U32 R5, P2, R9, R13, R6 ;  /* 0x0000000d09057227 */ /* 0x000fc60007840006 */
[----:B------:R-:W-:Y:S01]  /*0ef0*/  SEL R6, R11, R2, !P1 ;  /* 0x000000020b067207 */ /* 0x000fe20004800000 */
[----:B------:R-:W-:Y:S01]  /*0f00*/  IMAD.HI.U32 R4, R9, R4, RZ ;  /* 0x0000000409047227 */ /* 0x000fe200078e00ff */
[----:B------:R-:W-:-:S03]  /*0f10*/  IADD3 R5, P3, PT, R8, R5, RZ ;  /* 0x0000000508057210 */ /* 0x000fc60007f7e0ff */
[----:B------:R-:W-:Y:S02]  /*0f20*/  IMAD.X R8, RZ, RZ, ~R3, P4 ;  /* 0x000000ffff087224 */ /* 0x000fe400020e0e03 */
[----:B------:R-:W-:-:S03]  /*0f30*/  IMAD.HI.U32 R2, R5, R6, RZ ;  /* 0x0000000605027227 */ /* 0x000fc600078e00ff */
[----:B------:R-:W-:Y:S01]  /*0f40*/  SEL R8, R8, R3, !P1 ;  /* 0x0000000308087207 */ /* 0x000fe20004800000 */
[----:B------:R-:W-:Y:S02]  /*0f50*/  IMAD.X R9, R4, 0x1, R9, P0 ;  /* 0x0000000104097824 */ /* 0x000fe400000e0609 */
[----:B------:R-:W-:-:S03]  /*0f60*/  IMAD.MOV.U32 R3, RZ, RZ, RZ ;  /* 0x000000ffff037224 */ /* 0x000fc600078e00ff */
[----:B------:R-:W-:Y:S01]  /*0f70*/  IADD3.X R9, PT, PT, RZ, RZ, R9, P3, P2 ;  /* 0x000000ffff097210 */ /* 0x000fe20001fe4409 */
[----:B------:R-:W-:-:S04]  /*0f80*/  IMAD.WIDE.U32 R2, R5, R8, R2 ;  /* 0x0000000805027225 */ /* 0x000fc800078e0002 */
[C---:B------:R-:W-:Y:S02]  /*0f90*/  IMAD R5, R9.reuse, R8, RZ ;  /* 0x0000000809057224 */ /* 0x040fe400078e02ff */
[----:B------:R-:W-:-:S04]  /*0fa0*/  IMAD.HI.U32 R2, P0, R9, R6, R2 ;  /* 0x0000000609027227 */ /* 0x000fc80007800002 */
[----:B------:R-:W-:Y:S01]  /*0fb0*/  IMAD.HI.U32 R9, R9, R8, RZ ;  /* 0x0000000809097227 */ /* 0x000fe200078e00ff */
[----:B------:R-:W-:-:S03]  /*0fc0*/  IADD3 R4, P2, PT, R5, R2, RZ ;  /* 0x0000000205047210 */ /* 0x000fc60007f5e0ff */
[----:B------:R-:W-:-:S05]  /*0fd0*/  IMAD.X R2, RZ, RZ, R9, P0 ;  /* 0x000000ffff027224 */ /* 0x000fca00000e0609 */
[----:B------:R-:W-:Y:S01]  /*0fe0*/  IADD3.X R5, PT, PT, RZ, R2, RZ, P2, !PT ;  /* 0x00000002ff057210 */ /* 0x000fe200017fe4ff */
[----:B------:R-:W-:-:S04]  /*0ff0*/  IMAD.WIDE.U32 R2, R4, UR4, RZ ;  /* 0x0000000404027c25 */ /* 0x000fc8000f8e00ff */
[----:B------:R-:W-:Y:S01]  /*1000*/  IMAD R3, R5, UR4, R3 ;  /* 0x0000000405037c24 */ /* 0x000fe2000f8e0203 */
[----:B------:R-:W-:-:S04]  /*1010*/  IADD3 R9, P0, PT, -R2, R6, RZ ;  /* 0x0000000602097210 */ /* 0x000fc80007f1e1ff */
[C---:B------:R-:W-:Y:S01]  /*1020*/  IADD3 R6, P2, PT, R9.reuse, -UR4, RZ ;  /* 0x8000000409067c10 */ /* 0x040fe2000ff5e0ff */
[----:B------:R-:W-:Y:S01]  /*1030*/  IMAD.X R8, R8, 0x1, ~R3, P0 ;  /* 0x0000000108087824 */ /* 0x000fe200000e0e03 */
[----:B------:R-:W-:Y:S02]  /*1040*/  ISETP.GE.U32.AND P0, PT, R9, UR4, PT ;  /* 0x0000000409007c0c */ /* 0x000fe4000bf06070 */
[----:B------:R-:W-:Y:S02]  /*1050*/  IADD3 R3, P3, PT, R4, 0x1, RZ ;  /* 0x0000000104037810 */ /* 0x000fe40007f7e0ff */
[C---:B------:R-:W-:Y:S02]  /*1060*/  ISETP.GE.U32.AND.EX P0, PT, R8.reuse, RZ, PT, P0 ;  /* 0x000000ff0800720c */ /* 0x040fe40003f06100 */
[----:B------:R-:W-:Y:S01]  /*1070*/  IADD3.X R7, PT, PT, R8, -0x1, RZ, P2, !PT ;  /* 0xffffffff08077810 */ /* 0x000fe200017fe4ff */
[----:B------:R-:W-:Y:S01]  /*1080*/  IMAD.X R2, RZ, RZ, R5, P3 ;  /* 0x000000ffff027224 */ /* 0x000fe200018e0605 */
[----:B------:R-:W-:-:S02]  /*1090*/  SEL R6, R6, R9, P0 ;  /* 0x0000000906067207 */ /* 0x000fc40000000000 */
[----:B------:R-:W-:Y:S02]  /*10a0*/  SEL R3, R3, R4, P0 ;  /* 0x0000000403037207 */ /* 0x000fe40000000000 */
[----:B------:R-:W-:Y:S02]  /*10b0*/  SEL R7, R7, R8, P0 ;  /* 0x0000000807077207 */ /* 0x000fe40000000000 */
[----:B------:R-:W-:Y:S02]  /*10c0*/  ISETP.GE.U32.AND P2, PT, R6, UR4, PT ;  /* 0x0000000406007c0c */ /* 0x000fe4000bf46070 */
[----:B------:R-:W-:Y:S02]  /*10d0*/  SEL R2, R2, R5, P0 ;  /* 0x0000000502027207 */ /* 0x000fe40000000000 */
[----:B------:R-:W-:Y:S02]  /*10e0*/  IADD3 R4, P3, PT, R3, 0x1, RZ ;  /* 0x0000000103047810 */ /* 0x000fe40007f7e0ff */
[----:B------:R-:W-:-:S03]  /*10f0*/  ISETP.GE.U32.AND.EX P0, PT, R7, RZ, PT, P2 ;  /* 0x000000ff0700720c */ /* 0x000fc60003f06120 */
[----:B------:R-:W-:Y:S01]  /*1100*/  IMAD.X R5, RZ, RZ, R2, P3 ;  /* 0x000000ffff057224 */ /* 0x000fe200018e0602 */
[----:B------:R-:W-:-:S04]  /*1110*/  SEL R4, R4, R3, P0 ;  /* 0x0000000304047207 */ /* 0x000fc80000000000 */
[----:B------:R-:W-:Y:S02]  /*1120*/  SEL R5, R5, R2, P0 ;  /* 0x0000000205057207 */ /* 0x000fe40000000000 */
[-C--:B------:R-:W-:Y:S02]  /*1130*/  IADD3 R3, P2, PT, RZ, -R4.reuse, RZ ;  /* 0x80000004ff037210 */ /* 0x080fe40007f5e0ff */
[----:B------:R-:W-:Y:S02]  /*1140*/  ISETP.NE.U32.AND P0, PT, RZ, UR4, PT ;  /* 0x00000004ff007c0c */ /* 0x000fe4000bf05070 */
[----:B------:R-:W-:Y:S01]  /*1150*/  SEL R4, R3, R4, !P1 ;  /* 0x0000000403047207 */ /* 0x000fe20004800000 */
[----:B------:R-:W-:Y:S01]  /*1160*/  IMAD.X R2, RZ, RZ, ~R5, P2 ;  /* 0x000000ffff027224 */ /* 0x000fe200010e0e05 */
[----:B------:R-:W-:Y:S01]  /*1170*/  ISETP.NE.AND.EX P0, PT, RZ, RZ, PT, P0 ;  /* 0x000000ffff00720c */ /* 0x000fe20003f05300 */
[----:B------:R-:W-:-:S03]  /*1180*/  IMAD.MOV.U32 R3, RZ, RZ, 0x0 ;  /* 0x00000000ff037424 */ /* 0x000fc600078e00ff */
[----:B------:R-:W-:Y:S01]  /*1190*/  SEL R5, R2, R5, !P1 ;  /* 0x0000000502057207 */ /* 0x000fe20004800000 */
[----:B------:R-:W-:Y:S01]  /*11a0*/  IMAD.MOV.U32 R2, RZ, RZ, R0 ;  /* 0x000000ffff027224 */ /* 0x000fe200078e0000 */
[----:B------:R-:W-:Y:S02]  /*11b0*/  SEL R4, R4, 0xffffffff, P0 ;  /* 0xffffffff04047807 */ /* 0x000fe40000000000 */
[----:B------:R-:W-:Y:S01]  /*11c0*/  SEL R5, R5, 0xffffffff, P0 ;  /* 0xffffffff05057807 */ /* 0x000fe20000000000 */
[----:B------:R-:W-:Y:S06]  /*11d0*/  RET.REL.NODEC R2 `(_Z5provaPbilS_S_) ;  /* 0xffffffec02887950 */ /* 0x000fec0003c3ffff */
.L_x_39:
        /* <DEDUP_REMOVED lines=10> */
.L_x_40:


//--------------------- .nv.global.init           --------------------------
	.section	.nv.global.init,"aw",@progbits
.nv.global.init:
	.type		$str$2,@object
	.size		$str$2,($str$1 - $str$2)
$str$2:
        /*0000*/ 	.byte	0x48, 0x6f, 0x20, 0x63, 0x6f, 0x6e, 0x74, 0x72, 0x6f, 0x6c, 0x6c, 0x61, 0x74, 0x6f, 0x20, 0x6c
        /*0010*/ 	.byte	0x61, 0x20, 0x64, 0x69, 0x61, 0x67, 0x6f, 0x6e, 0x61, 0x6c, 0x65, 0x0a, 0x00
	.type		$str$1,@object
	.size		$str$1,($str - $str$1)
$str$1:
        /*001d*/ 	.byte	0x51, 0x75, 0x69, 0x6e, 0x64, 0x69, 0x20, 0x74, 0x65, 0x6f, 0x72, 0x69, 0x63, 0x61, 0x6d, 0x65
        /*002d*/ 	.byte	0x6e, 0x74, 0x65, 0x20, 0x6e, 0x6f, 0x6e, 0x20, 0x63, 0x69, 0x20, 0x73, 0x6f, 0x6e, 0x6f, 0x20
        /*003d*/ 	.byte	0x73, 0x6f, 0x6c, 0x75, 0x7a, 0x69, 0x6f, 0x6e, 0x69, 0x0a, 0x0a, 0x00
	.type		$str,@object
	.size		$str,(.L_0 - $str)
$str:
        /*0049*/ 	.byte	0x4e, 0x65, 0x6c, 0x6c, 0x61, 0x20, 0x70, 0x6f, 0x73, 0x69, 0x7a, 0x69, 0x6f, 0x6e, 0x65, 0x20
        /*0059*/ 	.byte	0x25, 0x64, 0x20, 0x65, 0x20, 0x6e, 0x65, 0x6c, 0x6c, 0x61, 0x20, 0x70, 0x6f, 0x73, 0x69, 0x7a
        /*0069*/ 	.byte	0x69, 0x6f, 0x6e, 0x65, 0x20, 0x25, 0x64, 0x20, 0x68, 0x61, 0x6e, 0x6e, 0x6f, 0x20, 0x65, 0x6e
        /*0079*/ 	.byte	0x74, 0x72, 0x61, 0x6d, 0x62, 0x69, 0x20, 0x31, 0x0a, 0x00
.L_0:


//--------------------- .nv.shared.reserved.0     --------------------------
	.section	.nv.shared.reserved.0,"aw",@nobits
	.weak		__nv_reservedSMEM_offset_0_alias
	.size		__nv_reservedSMEM_offset_0_alias, 0, 64
	.other		__nv_reservedSMEM_offset_0_alias,@"STO_CUDA_RESERVED_SHARED STV_DEFAULT"
__nv_reservedSMEM_offset_0_alias:
	.zero		0
	.zero		64


//--------------------- .nv.constant0._Z9workVisitPbPiS_iiS0_S0_ --------------------------
	.section	.nv.constant0._Z9workVisitPbPiS_iiS0_S0_,"a",@progbits
	.sectionflags	@""
	.align	4
.nv.constant0._Z9workVisitPbPiS_iiS0_S0_:
	.zero		944


//--------------------- .nv.constant0._Z11completaSolPii --------------------------
	.section	.nv.constant0._Z11completaSolPii,"a",@progbits
	.sectionflags	@""
	.align	4
.nv.constant0._Z11completaSolPii:
	.zero		908


//--------------------- .nv.constant0._Z10daVisitarePbS_iiPi --------------------------
	.section	.nv.constant0._Z10daVisitarePbS_iiPi,"a",@progbits
	.sectionflags	@""
	.align	4
.nv.constant0._Z10daVisitarePbS_iiPi:
	.zero		928


//--------------------- .nv.constant0._Z14checkDiagonalePbi --------------------------
	.section	.nv.constant0._Z14checkDiagonalePbi,"a",@progbits
	.sectionflags	@""
	.align	4
.nv.constant0._Z14checkDiagonalePbi:
	.zero		908


//--------------------- .nv.constant0._Z5provaPbilS_S_ --------------------------
	.section	.nv.constant0._Z5provaPbilS_S_,"a",@progbits
	.sectionflags	@""
	.align	4
.nv.constant0._Z5provaPbilS_S_:
	.zero		936


//--------------------- SYMBOLS --------------------------

	.type		.nv.reservedSmem.offset0,@object
	.size		.nv.reservedSmem.offset0,0x4
	.type		vprintf,@function
